//
// Generated by NVIDIA NVVM Compiler
//
// Compiler Build ID: CL-36424714
// Cuda compilation tools, release 13.0, V13.0.88
// Based on NVVM 20.0.0
//

.version 9.0
.target sm_100
.address_size 64

	// .globl	softmax_shared_1036_softmax_shared_1036_copy_fused_kernel_bfuse_idx_0
// _ZZ69softmax_shared_1036_softmax_shared_1036_copy_fused_kernel_bfuse_idx_0E15union_shared_0_ has been demoted
// _ZZ69softmax_shared_1036_softmax_shared_1036_copy_fused_kernel_bfuse_idx_0E15union_shared_1__$_0 has been demoted
// _ZZ69softmax_shared_1036_softmax_shared_1036_copy_fused_kernel_bfuse_idx_0E15union_shared_2_ has been demoted
// _ZZ69softmax_shared_1036_softmax_shared_1036_copy_fused_kernel_bfuse_idx_0E15union_shared_3__$_0 has been demoted
// _ZZ69softmax_shared_1036_softmax_shared_1036_copy_fused_kernel_bfuse_idx_0E15union_shared_4_ has been demoted
// _ZZ69softmax_shared_1036_softmax_shared_1036_copy_fused_kernel_bfuse_idx_0E15union_shared_5_ has been demoted

.visible .entry softmax_shared_1036_softmax_shared_1036_copy_fused_kernel_bfuse_idx_0(
	.param .u64 .ptr .align 1 softmax_shared_1036_softmax_shared_1036_copy_fused_kernel_bfuse_idx_0_param_0,
	.param .u64 .ptr .align 1 softmax_shared_1036_softmax_shared_1036_copy_fused_kernel_bfuse_idx_0_param_1,
	.param .u64 .ptr .align 1 softmax_shared_1036_softmax_shared_1036_copy_fused_kernel_bfuse_idx_0_param_2,
	.param .u64 .ptr .align 1 softmax_shared_1036_softmax_shared_1036_copy_fused_kernel_bfuse_idx_0_param_3
)
.maxntid 128
{
	.reg .pred 	%p<54>;
	.reg .b32 	%r<108>;
	.reg .b32 	%f<255>;
	.reg .b64 	%rd<17>;
	// demoted variable
	.shared .align 4 .b8 _ZZ69softmax_shared_1036_softmax_shared_1036_copy_fused_kernel_bfuse_idx_0E15union_shared_0_[1028];
	// demoted variable
	.shared .align 4 .f32 _ZZ69softmax_shared_1036_softmax_shared_1036_copy_fused_kernel_bfuse_idx_0E15union_shared_1__$_0;
	// demoted variable
	.shared .align 4 .b8 _ZZ69softmax_shared_1036_softmax_shared_1036_copy_fused_kernel_bfuse_idx_0E15union_shared_2_[1028];
	// demoted variable
	.shared .align 4 .f32 _ZZ69softmax_shared_1036_softmax_shared_1036_copy_fused_kernel_bfuse_idx_0E15union_shared_3__$_0;
	// demoted variable
	.shared .align 4 .b8 _ZZ69softmax_shared_1036_softmax_shared_1036_copy_fused_kernel_bfuse_idx_0E15union_shared_4_[16];
	// demoted variable
	.shared .align 4 .b8 _ZZ69softmax_shared_1036_softmax_shared_1036_copy_fused_kernel_bfuse_idx_0E15union_shared_5_[16];
	ld.param.u64 	%rd5, [softmax_shared_1036_softmax_shared_1036_copy_fused_kernel_bfuse_idx_0_param_0];
	ld.param.u64 	%rd6, [softmax_shared_1036_softmax_shared_1036_copy_fused_kernel_bfuse_idx_0_param_1];
	ld.param.u64 	%rd7, [softmax_shared_1036_softmax_shared_1036_copy_fused_kernel_bfuse_idx_0_param_2];
	ld.param.u64 	%rd8, [softmax_shared_1036_softmax_shared_1036_copy_fused_kernel_bfuse_idx_0_param_3];
	mov.u32 	%r106, %ctaid.x;
	setp.gt.u32 	%p1, %r106, 167;
	@%p1 bra 	$L__BB0_3;
	setp.lt.u32 	%p3, %r106, 84;
	@%p3 bra 	$L__BB0_5;
	add.s32 	%r107, %r106, -84;
	bra.uni 	$L__BB0_28;
$L__BB0_3:
	add.s32 	%r13, %r106, -168;
	setp.gt.u32 	%p2, %r13, 43;
	@%p2 bra 	$L__BB0_27;
	add.s32 	%r106, %r106, -84;
$L__BB0_5:
	mov.u32 	%r6, %tid.x;
	mad.lo.s32 	%r7, %r106, 1000, %r6;
	cvta.to.global.u64 	%rd13, %rd6;
	mul.wide.u32 	%rd14, %r7, 4;
	add.s64 	%rd1, %rd13, %rd14;
	ld.global.nc.f32 	%f1, [%rd1];
	max.f32 	%f148, %f1, 0fFF7FFFFD;
	ld.global.nc.f32 	%f2, [%rd1+512];
	max.f32 	%f149, %f148, %f2;
	ld.global.nc.f32 	%f3, [%rd1+1024];
	max.f32 	%f150, %f149, %f3;
	ld.global.nc.f32 	%f4, [%rd1+1536];
	max.f32 	%f151, %f150, %f4;
	ld.global.nc.f32 	%f5, [%rd1+2048];
	max.f32 	%f152, %f151, %f5;
	ld.global.nc.f32 	%f6, [%rd1+2560];
	max.f32 	%f153, %f152, %f6;
	ld.global.nc.f32 	%f7, [%rd1+3072];
	max.f32 	%f247, %f153, %f7;
	setp.gt.u32 	%p29, %r6, 103;
	@%p29 bra 	$L__BB0_7;
	ld.global.nc.f32 	%f154, [%rd1+3584];
	max.f32 	%f247, %f247, %f154;
$L__BB0_7:
	// begin inline asm
	activemask.b32 %r60;
	// end inline asm
	mov.b32 	%r61, %f247;
	shfl.sync.down.b32	%r62|%p30, %r61, 16, 31, %r60;
	mov.b32 	%f155, %r62;
	max.f32 	%f156, %f247, %f155;
	mov.b32 	%r63, %f156;
	shfl.sync.down.b32	%r64|%p31, %r63, 8, 31, %r60;
	mov.b32 	%f157, %r64;
	max.f32 	%f158, %f156, %f157;
	mov.b32 	%r65, %f158;
	shfl.sync.down.b32	%r66|%p32, %r65, 4, 31, %r60;
	mov.b32 	%f159, %r66;
	max.f32 	%f160, %f158, %f159;
	mov.b32 	%r67, %f160;
	shfl.sync.down.b32	%r68|%p33, %r67, 2, 31, %r60;
	mov.b32 	%f161, %r68;
	max.f32 	%f162, %f160, %f161;
	mov.b32 	%r69, %f162;
	shfl.sync.down.b32	%r70|%p34, %r69, 1, 31, %r60;
	mov.b32 	%f163, %r70;
	max.f32 	%f11, %f162, %f163;
	and.b32  	%r8, %r6, 31;
	setp.ne.s32 	%p35, %r8, 0;
	@%p35 bra 	$L__BB0_9;
	shr.u32 	%r71, %r6, 3;
	mov.u32 	%r72, _ZZ69softmax_shared_1036_softmax_shared_1036_copy_fused_kernel_bfuse_idx_0E15union_shared_4_;
	add.s32 	%r73, %r72, %r71;
	st.shared.f32 	[%r73], %f11;
$L__BB0_9:
	// begin inline asm
	bar.sync 0, 128;
	// end inline asm
	setp.gt.u32 	%p36, %r6, 3;
	@%p36 bra 	$L__BB0_11;
	shl.b32 	%r74, %r6, 2;
	mov.u32 	%r75, _ZZ69softmax_shared_1036_softmax_shared_1036_copy_fused_kernel_bfuse_idx_0E15union_shared_4_;
	add.s32 	%r76, %r75, %r74;
	ld.shared.f32 	%f248, [%r76];
$L__BB0_11:
	// begin inline asm
	activemask.b32 %r77;
	// end inline asm
	and.b32  	%r78, %r77, 15;
	mov.b32 	%r79, %f248;
	shfl.sync.down.b32	%r80|%p37, %r79, 2, 31, %r78;
	mov.b32 	%f165, %r80;
	max.f32 	%f166, %f248, %f165;
	mov.b32 	%r81, %f166;
	shfl.sync.down.b32	%r82|%p38, %r81, 1, 31, %r78;
	mov.b32 	%f167, %r82;
	max.f32 	%f14, %f166, %f167;
	setp.ne.s32 	%p39, %r6, 0;
	@%p39 bra 	$L__BB0_13;
	st.volatile.shared.f32 	[_ZZ69softmax_shared_1036_softmax_shared_1036_copy_fused_kernel_bfuse_idx_0E15union_shared_0_], %f14;
$L__BB0_13:
	setp.ne.s32 	%p40, %r6, 0;
	// begin inline asm
	bar.sync 0, 128;
	// end inline asm
	@%p40 bra 	$L__BB0_15;
	ld.volatile.shared.f32 	%f168, [_ZZ69softmax_shared_1036_softmax_shared_1036_copy_fused_kernel_bfuse_idx_0E15union_shared_0_];
	st.shared.f32 	[_ZZ69softmax_shared_1036_softmax_shared_1036_copy_fused_kernel_bfuse_idx_0E15union_shared_1__$_0], %f168;
$L__BB0_15:
	setp.gt.u32 	%p41, %r6, 103;
	// begin inline asm
	bar.sync 0, 128;
	// end inline asm
	ld.shared.f32 	%f15, [_ZZ69softmax_shared_1036_softmax_shared_1036_copy_fused_kernel_bfuse_idx_0E15union_shared_1__$_0];
	sub.f32 	%f169, %f1, %f15;
	mul.f32 	%f170, %f169, 0f3FB8AA3B;
	ex2.approx.f32 	%f171, %f170;
	add.f32 	%f172, %f171, 0f00000000;
	sub.f32 	%f173, %f2, %f15;
	mul.f32 	%f174, %f173, 0f3FB8AA3B;
	ex2.approx.f32 	%f175, %f174;
	add.f32 	%f176, %f172, %f175;
	sub.f32 	%f177, %f3, %f15;
	mul.f32 	%f178, %f177, 0f3FB8AA3B;
	ex2.approx.f32 	%f179, %f178;
	add.f32 	%f180, %f176, %f179;
	sub.f32 	%f181, %f4, %f15;
	mul.f32 	%f182, %f181, 0f3FB8AA3B;
	ex2.approx.f32 	%f183, %f182;
	add.f32 	%f184, %f180, %f183;
	sub.f32 	%f185, %f5, %f15;
	mul.f32 	%f186, %f185, 0f3FB8AA3B;
	ex2.approx.f32 	%f187, %f186;
	add.f32 	%f188, %f184, %f187;
	sub.f32 	%f189, %f6, %f15;
	mul.f32 	%f190, %f189, 0f3FB8AA3B;
	ex2.approx.f32 	%f191, %f190;
	add.f32 	%f192, %f188, %f191;
	sub.f32 	%f193, %f7, %f15;
	mul.f32 	%f194, %f193, 0f3FB8AA3B;
	ex2.approx.f32 	%f195, %f194;
	add.f32 	%f249, %f192, %f195;
	@%p41 bra 	$L__BB0_17;
	ld.global.nc.f32 	%f196, [%rd1+3584];
	sub.f32 	%f197, %f196, %f15;
	mul.f32 	%f198, %f197, 0f3FB8AA3B;
	ex2.approx.f32 	%f199, %f198;
	add.f32 	%f249, %f249, %f199;
$L__BB0_17:
	setp.ne.s32 	%p42, %r8, 0;
	// begin inline asm
	activemask.b32 %r83;
	// end inline asm
	mov.b32 	%r84, %f249;
	shfl.sync.down.b32	%r85|%p43, %r84, 16, 31, %r83;
	mov.b32 	%f200, %r85;
	add.f32 	%f201, %f249, %f200;
	mov.b32 	%r86, %f201;
	shfl.sync.down.b32	%r87|%p44, %r86, 8, 31, %r83;
	mov.b32 	%f202, %r87;
	add.f32 	%f203, %f201, %f202;
	mov.b32 	%r88, %f203;
	shfl.sync.down.b32	%r89|%p45, %r88, 4, 31, %r83;
	mov.b32 	%f204, %r89;
	add.f32 	%f205, %f203, %f204;
	mov.b32 	%r90, %f205;
	shfl.sync.down.b32	%r91|%p46, %r90, 2, 31, %r83;
	mov.b32 	%f206, %r91;
	add.f32 	%f207, %f205, %f206;
	mov.b32 	%r92, %f207;
	shfl.sync.down.b32	%r93|%p47, %r92, 1, 31, %r83;
	mov.b32 	%f208, %r93;
	add.f32 	%f19, %f207, %f208;
	@%p42 bra 	$L__BB0_19;
	shr.u32 	%r94, %r6, 3;
	mov.u32 	%r95, _ZZ69softmax_shared_1036_softmax_shared_1036_copy_fused_kernel_bfuse_idx_0E15union_shared_5_;
	add.s32 	%r96, %r95, %r94;
	st.shared.f32 	[%r96], %f19;
$L__BB0_19:
	setp.gt.u32 	%p48, %r6, 3;
	// begin inline asm
	bar.sync 0, 128;
	// end inline asm
	@%p48 bra 	$L__BB0_21;
	shl.b32 	%r97, %r6, 2;
	mov.u32 	%r98, _ZZ69softmax_shared_1036_softmax_shared_1036_copy_fused_kernel_bfuse_idx_0E15union_shared_5_;
	add.s32 	%r99, %r98, %r97;
	ld.shared.f32 	%f250, [%r99];
$L__BB0_21:
	setp.ne.s32 	%p49, %r6, 0;
	// begin inline asm
	activemask.b32 %r100;
	// end inline asm
	and.b32  	%r101, %r100, 15;
	mov.b32 	%r102, %f250;
	shfl.sync.down.b32	%r103|%p50, %r102, 2, 31, %r101;
	mov.b32 	%f210, %r103;
	add.f32 	%f211, %f250, %f210;
	mov.b32 	%r104, %f211;
	shfl.sync.down.b32	%r105|%p51, %r104, 1, 31, %r101;
	mov.b32 	%f212, %r105;
	add.f32 	%f22, %f211, %f212;
	@%p49 bra 	$L__BB0_23;
	st.volatile.shared.f32 	[_ZZ69softmax_shared_1036_softmax_shared_1036_copy_fused_kernel_bfuse_idx_0E15union_shared_2_], %f22;
$L__BB0_23:
	setp.ne.s32 	%p52, %r6, 0;
	// begin inline asm
	bar.sync 0, 128;
	// end inline asm
	@%p52 bra 	$L__BB0_25;
	ld.volatile.shared.f32 	%f213, [_ZZ69softmax_shared_1036_softmax_shared_1036_copy_fused_kernel_bfuse_idx_0E15union_shared_2_];
	st.shared.f32 	[_ZZ69softmax_shared_1036_softmax_shared_1036_copy_fused_kernel_bfuse_idx_0E15union_shared_3__$_0], %f213;
$L__BB0_25:
	setp.gt.u32 	%p53, %r6, 103;
	// begin inline asm
	bar.sync 0, 128;
	// end inline asm
	ld.shared.f32 	%f23, [_ZZ69softmax_shared_1036_softmax_shared_1036_copy_fused_kernel_bfuse_idx_0E15union_shared_1__$_0];
	ld.shared.f32 	%f24, [_ZZ69softmax_shared_1036_softmax_shared_1036_copy_fused_kernel_bfuse_idx_0E15union_shared_3__$_0];
	sub.f32 	%f214, %f1, %f23;
	mul.f32 	%f215, %f214, 0f3FB8AA3B;
	ex2.approx.f32 	%f216, %f215;
	div.rn.f32 	%f217, %f216, %f24;
	cvta.to.global.u64 	%rd15, %rd5;
	add.s64 	%rd2, %rd15, %rd14;
	st.global.f32 	[%rd2], %f217;
	sub.f32 	%f218, %f2, %f23;
	mul.f32 	%f219, %f218, 0f3FB8AA3B;
	ex2.approx.f32 	%f220, %f219;
	div.rn.f32 	%f221, %f220, %f24;
	st.global.f32 	[%rd2+512], %f221;
	sub.f32 	%f222, %f3, %f23;
	mul.f32 	%f223, %f222, 0f3FB8AA3B;
	ex2.approx.f32 	%f224, %f223;
	div.rn.f32 	%f225, %f224, %f24;
	st.global.f32 	[%rd2+1024], %f225;
	sub.f32 	%f226, %f4, %f23;
	mul.f32 	%f227, %f226, 0f3FB8AA3B;
	ex2.approx.f32 	%f228, %f227;
	div.rn.f32 	%f229, %f228, %f24;
	st.global.f32 	[%rd2+1536], %f229;
	sub.f32 	%f230, %f5, %f23;
	mul.f32 	%f231, %f230, 0f3FB8AA3B;
	ex2.approx.f32 	%f232, %f231;
	div.rn.f32 	%f233, %f232, %f24;
	st.global.f32 	[%rd2+2048], %f233;
	sub.f32 	%f234, %f6, %f23;
	mul.f32 	%f235, %f234, 0f3FB8AA3B;
	ex2.approx.f32 	%f236, %f235;
	div.rn.f32 	%f237, %f236, %f24;
	st.global.f32 	[%rd2+2560], %f237;
	sub.f32 	%f238, %f7, %f23;
	mul.f32 	%f239, %f238, 0f3FB8AA3B;
	ex2.approx.f32 	%f240, %f239;
	div.rn.f32 	%f241, %f240, %f24;
	st.global.f32 	[%rd2+3072], %f241;
	@%p53 bra 	$L__BB0_50;
	ld.global.nc.f32 	%f242, [%rd1+3584];
	sub.f32 	%f243, %f242, %f23;
	mul.f32 	%f244, %f243, 0f3FB8AA3B;
	ex2.approx.f32 	%f245, %f244;
	div.rn.f32 	%f246, %f245, %f24;
	st.global.f32 	[%rd2+3584], %f246;
	bra.uni 	$L__BB0_50;
$L__BB0_27:
	add.s32 	%r107, %r106, -128;
$L__BB0_28:
	mov.u32 	%r10, %tid.x;
	mad.lo.s32 	%r11, %r107, 1000, %r10;
	cvta.to.global.u64 	%rd9, %rd8;
	mul.wide.s32 	%rd10, %r11, 4;
	add.s64 	%rd3, %rd9, %rd10;
	ld.global.nc.f32 	%f25, [%rd3];
	max.f32 	%f49, %f25, 0fFF7FFFFD;
	ld.global.nc.f32 	%f26, [%rd3+512];
	max.f32 	%f50, %f49, %f26;
	ld.global.nc.f32 	%f27, [%rd3+1024];
	max.f32 	%f51, %f50, %f27;
	ld.global.nc.f32 	%f28, [%rd3+1536];
	max.f32 	%f52, %f51, %f28;
	ld.global.nc.f32 	%f29, [%rd3+2048];
	max.f32 	%f53, %f52, %f29;
	ld.global.nc.f32 	%f30, [%rd3+2560];
	max.f32 	%f54, %f53, %f30;
	ld.global.nc.f32 	%f31, [%rd3+3072];
	max.f32 	%f251, %f54, %f31;
	setp.gt.u32 	%p4, %r10, 103;
	@%p4 bra 	$L__BB0_30;
	ld.global.nc.f32 	%f55, [%rd3+3584];
	max.f32 	%f251, %f251, %f55;
$L__BB0_30:
	// begin inline asm
	activemask.b32 %r14;
	// end inline asm
	mov.b32 	%r15, %f251;
	shfl.sync.down.b32	%r16|%p5, %r15, 16, 31, %r14;
	mov.b32 	%f56, %r16;
	max.f32 	%f57, %f251, %f56;
	mov.b32 	%r17, %f57;
	shfl.sync.down.b32	%r18|%p6, %r17, 8, 31, %r14;
	mov.b32 	%f58, %r18;
	max.f32 	%f59, %f57, %f58;
	mov.b32 	%r19, %f59;
	shfl.sync.down.b32	%r20|%p7, %r19, 4, 31, %r14;
	mov.b32 	%f60, %r20;
	max.f32 	%f61, %f59, %f60;
	mov.b32 	%r21, %f61;
	shfl.sync.down.b32	%r22|%p8, %r21, 2, 31, %r14;
	mov.b32 	%f62, %r22;
	max.f32 	%f63, %f61, %f62;
	mov.b32 	%r23, %f63;
	shfl.sync.down.b32	%r24|%p9, %r23, 1, 31, %r14;
	mov.b32 	%f64, %r24;
	max.f32 	%f35, %f63, %f64;
	and.b32  	%r12, %r10, 31;
	setp.ne.s32 	%p10, %r12, 0;
	@%p10 bra 	$L__BB0_32;
	shr.u32 	%r25, %r10, 3;
	mov.u32 	%r26, _ZZ69softmax_shared_1036_softmax_shared_1036_copy_fused_kernel_bfuse_idx_0E15union_shared_4_;
	add.s32 	%r27, %r26, %r25;
	st.shared.f32 	[%r27], %f35;
$L__BB0_32:
	// begin inline asm
	bar.sync 0, 128;
	// end inline asm
	setp.gt.u32 	%p11, %r10, 3;
	@%p11 bra 	$L__BB0_34;
	shl.b32 	%r28, %r10, 2;
	mov.u32 	%r29, _ZZ69softmax_shared_1036_softmax_shared_1036_copy_fused_kernel_bfuse_idx_0E15union_shared_4_;
	add.s32 	%r30, %r29, %r28;
	ld.shared.f32 	%f252, [%r30];
$L__BB0_34:
	// begin inline asm
	activemask.b32 %r31;
	// end inline asm
	and.b32  	%r32, %r31, 15;
	mov.b32 	%r33, %f252;
	shfl.sync.down.b32	%r34|%p12, %r33, 2, 31, %r32;
	mov.b32 	%f66, %r34;
	max.f32 	%f67, %f252, %f66;
	mov.b32 	%r35, %f67;
	shfl.sync.down.b32	%r36|%p13, %r35, 1, 31, %r32;
	mov.b32 	%f68, %r36;
	max.f32 	%f38, %f67, %f68;
	setp.ne.s32 	%p14, %r10, 0;
	@%p14 bra 	$L__BB0_36;
	st.volatile.shared.f32 	[_ZZ69softmax_shared_1036_softmax_shared_1036_copy_fused_kernel_bfuse_idx_0E15union_shared_0_], %f38;
$L__BB0_36:
	setp.ne.s32 	%p15, %r10, 0;
	// begin inline asm
	bar.sync 0, 128;
	// end inline asm
	@%p15 bra 	$L__BB0_38;
	ld.volatile.shared.f32 	%f69, [_ZZ69softmax_shared_1036_softmax_shared_1036_copy_fused_kernel_bfuse_idx_0E15union_shared_0_];
	st.shared.f32 	[_ZZ69softmax_shared_1036_softmax_shared_1036_copy_fused_kernel_bfuse_idx_0E15union_shared_1__$_0], %f69;
$L__BB0_38:
	setp.gt.u32 	%p16, %r10, 103;
	// begin inline asm
	bar.sync 0, 128;
	// end inline asm
	ld.shared.f32 	%f39, [_ZZ69softmax_shared_1036_softmax_shared_1036_copy_fused_kernel_bfuse_idx_0E15union_shared_1__$_0];
	sub.f32 	%f70, %f25, %f39;
	mul.f32 	%f71, %f70, 0f3FB8AA3B;
	ex2.approx.f32 	%f72, %f71;
	add.f32 	%f73, %f72, 0f00000000;
	sub.f32 	%f74, %f26, %f39;
	mul.f32 	%f75, %f74, 0f3FB8AA3B;
	ex2.approx.f32 	%f76, %f75;
	add.f32 	%f77, %f73, %f76;
	sub.f32 	%f78, %f27, %f39;
	mul.f32 	%f79, %f78, 0f3FB8AA3B;
	ex2.approx.f32 	%f80, %f79;
	add.f32 	%f81, %f77, %f80;
	sub.f32 	%f82, %f28, %f39;
	mul.f32 	%f83, %f82, 0f3FB8AA3B;
	ex2.approx.f32 	%f84, %f83;
	add.f32 	%f85, %f81, %f84;
	sub.f32 	%f86, %f29, %f39;
	mul.f32 	%f87, %f86, 0f3FB8AA3B;
	ex2.approx.f32 	%f88, %f87;
	add.f32 	%f89, %f85, %f88;
	sub.f32 	%f90, %f30, %f39;
	mul.f32 	%f91, %f90, 0f3FB8AA3B;
	ex2.approx.f32 	%f92, %f91;
	add.f32 	%f93, %f89, %f92;
	sub.f32 	%f94, %f31, %f39;
	mul.f32 	%f95, %f94, 0f3FB8AA3B;
	ex2.approx.f32 	%f96, %f95;
	add.f32 	%f253, %f93, %f96;
	@%p16 bra 	$L__BB0_40;
	ld.global.nc.f32 	%f97, [%rd3+3584];
	sub.f32 	%f98, %f97, %f39;
	mul.f32 	%f99, %f98, 0f3FB8AA3B;
	ex2.approx.f32 	%f100, %f99;
	add.f32 	%f253, %f253, %f100;
$L__BB0_40:
	setp.ne.s32 	%p17, %r12, 0;
	// begin inline asm
	activemask.b32 %r37;
	// end inline asm
	mov.b32 	%r38, %f253;
	shfl.sync.down.b32	%r39|%p18, %r38, 16, 31, %r37;
	mov.b32 	%f101, %r39;
	add.f32 	%f102, %f253, %f101;
	mov.b32 	%r40, %f102;
	shfl.sync.down.b32	%r41|%p19, %r40, 8, 31, %r37;
	mov.b32 	%f103, %r41;
	add.f32 	%f104, %f102, %f103;
	mov.b32 	%r42, %f104;
	shfl.sync.down.b32	%r43|%p20, %r42, 4, 31, %r37;
	mov.b32 	%f105, %r43;
	add.f32 	%f106, %f104, %f105;
	mov.b32 	%r44, %f106;
	shfl.sync.down.b32	%r45|%p21, %r44, 2, 31, %r37;
	mov.b32 	%f107, %r45;
	add.f32 	%f108, %f106, %f107;
	mov.b32 	%r46, %f108;
	shfl.sync.down.b32	%r47|%p22, %r46, 1, 31, %r37;
	mov.b32 	%f109, %r47;
	add.f32 	%f43, %f108, %f109;
	@%p17 bra 	$L__BB0_42;
	shr.u32 	%r48, %r10, 3;
	mov.u32 	%r49, _ZZ69softmax_shared_1036_softmax_shared_1036_copy_fused_kernel_bfuse_idx_0E15union_shared_5_;
	add.s32 	%r50, %r49, %r48;
	st.shared.f32 	[%r50], %f43;
$L__BB0_42:
	setp.gt.u32 	%p23, %r10, 3;
	// begin inline asm
	bar.sync 0, 128;
	// end inline asm
	@%p23 bra 	$L__BB0_44;
	shl.b32 	%r51, %r10, 2;
	mov.u32 	%r52, _ZZ69softmax_shared_1036_softmax_shared_1036_copy_fused_kernel_bfuse_idx_0E15union_shared_5_;
	add.s32 	%r53, %r52, %r51;
	ld.shared.f32 	%f254, [%r53];
$L__BB0_44:
	setp.ne.s32 	%p24, %r10, 0;
	// begin inline asm
	activemask.b32 %r54;
	// end inline asm
	and.b32  	%r55, %r54, 15;
	mov.b32 	%r56, %f254;
	shfl.sync.down.b32	%r57|%p25, %r56, 2, 31, %r55;
	mov.b32 	%f111, %r57;
	add.f32 	%f112, %f254, %f111;
	mov.b32 	%r58, %f112;
	shfl.sync.down.b32	%r59|%p26, %r58, 1, 31, %r55;
	mov.b32 	%f113, %r59;
	add.f32 	%f46, %f112, %f113;
	@%p24 bra 	$L__BB0_46;
	st.volatile.shared.f32 	[_ZZ69softmax_shared_1036_softmax_shared_1036_copy_fused_kernel_bfuse_idx_0E15union_shared_2_], %f46;
$L__BB0_46:
	setp.ne.s32 	%p27, %r10, 0;
	// begin inline asm
	bar.sync 0, 128;
	// end inline asm
	@%p27 bra 	$L__BB0_48;
	ld.volatile.shared.f32 	%f114, [_ZZ69softmax_shared_1036_softmax_shared_1036_copy_fused_kernel_bfuse_idx_0E15union_shared_2_];
	st.shared.f32 	[_ZZ69softmax_shared_1036_softmax_shared_1036_copy_fused_kernel_bfuse_idx_0E15union_shared_3__$_0], %f114;
$L__BB0_48:
	setp.gt.u32 	%p28, %r10, 103;
	// begin inline asm
	bar.sync 0, 128;
	// end inline asm
	ld.shared.f32 	%f47, [_ZZ69softmax_shared_1036_softmax_shared_1036_copy_fused_kernel_bfuse_idx_0E15union_shared_1__$_0];
	ld.shared.f32 	%f48, [_ZZ69softmax_shared_1036_softmax_shared_1036_copy_fused_kernel_bfuse_idx_0E15union_shared_3__$_0];
	sub.f32 	%f115, %f25, %f47;
	mul.f32 	%f116, %f115, 0f3FB8AA3B;
	ex2.approx.f32 	%f117, %f116;
	div.rn.f32 	%f118, %f117, %f48;
	cvta.to.global.u64 	%rd11, %rd7;
	add.s64 	%rd4, %rd11, %rd10;
	st.global.f32 	[%rd4], %f118;
	sub.f32 	%f119, %f26, %f47;
	mul.f32 	%f120, %f119, 0f3FB8AA3B;
	ex2.approx.f32 	%f121, %f120;
	div.rn.f32 	%f122, %f121, %f48;
	st.global.f32 	[%rd4+512], %f122;
	sub.f32 	%f123, %f27, %f47;
	mul.f32 	%f124, %f123, 0f3FB8AA3B;
	ex2.approx.f32 	%f125, %f124;
	div.rn.f32 	%f126, %f125, %f48;
	st.global.f32 	[%rd4+1024], %f126;
	sub.f32 	%f127, %f28, %f47;
	mul.f32 	%f128, %f127, 0f3FB8AA3B;
	ex2.approx.f32 	%f129, %f128;
	div.rn.f32 	%f130, %f129, %f48;
	st.global.f32 	[%rd4+1536], %f130;
	sub.f32 	%f131, %f29, %f47;
	mul.f32 	%f132, %f131, 0f3FB8AA3B;
	ex2.approx.f32 	%f133, %f132;
	div.rn.f32 	%f134, %f133, %f48;
	st.global.f32 	[%rd4+2048], %f134;
	sub.f32 	%f135, %f30, %f47;
	mul.f32 	%f136, %f135, 0f3FB8AA3B;
	ex2.approx.f32 	%f137, %f136;
	div.rn.f32 	%f138, %f137, %f48;
	st.global.f32 	[%rd4+2560], %f138;
	sub.f32 	%f139, %f31, %f47;
	mul.f32 	%f140, %f139, 0f3FB8AA3B;
	ex2.approx.f32 	%f141, %f140;
	div.rn.f32 	%f142, %f141, %f48;
	st.global.f32 	[%rd4+3072], %f142;
	@%p28 bra 	$L__BB0_50;
	ld.global.nc.f32 	%f143, [%rd3+3584];
	sub.f32 	%f144, %f143, %f47;
	mul.f32 	%f145, %f144, 0f3FB8AA3B;
	ex2.approx.f32 	%f146, %f145;
	div.rn.f32 	%f147, %f146, %f48;
	st.global.f32 	[%rd4+3584], %f147;
$L__BB0_50:
	ret;

}


// ===== COMPILED SASS (sm_100) =====

	.target	sm_100

	.elftype	@"ET_EXEC"


//--------------------- .note.nv.tkinfo           --------------------------
	.section	.note.nv.tkinfo,"",@"SHT_NOTE"
	.sectionflags	@"SHF_NOTE_NV_TKINFO"
	.tkinfo
        /*0018*/ 	.word	0x00000002
        /*0030*/ 	.string	""
        /*0030*/ 	.string	"ptxas"
        /*0030*/ 	.string	"Cuda compilation tools, release 13.0, V13.0.88"
        /*0030*/ 	.string	"Build cuda_13.0.r13.0/compiler.36424714_0"
        /*0030*/ 	.string	"-arch sm_100 -m 64 "



//--------------------- .note.nv.cuinfo           --------------------------
	.section	.note.nv.cuinfo,"",@"SHT_NOTE"
	.sectionflags	@"SHF_NOTE_NV_CUINFO"
        /*0018*/ 	.short	0x0002
        /*001a*/ 	.short	0x0064
        /*001c*/ 	.short	0x0082
	.zero		2


//--------------------- .nv.info                  --------------------------
	.section	.nv.info,"",@"SHT_CUDA_INFO"
	.align	4


	//----- nvinfo : EIATTR_REGCOUNT
	.align		4
        /*0000*/ 	.byte	0x04, 0x2f
        /*0002*/ 	.short	(.L_1 - .L_0)
	.align		4
.L_0:
        /*0004*/ 	.word	index@(softmax_shared_1036_softmax_shared_1036_copy_fused_kernel_bfuse_idx_0)
        /*0008*/ 	.word	0x0000001d


	//----- nvinfo : EIATTR_FRAME_SIZE
	.align		4
.L_1:
        /*000c*/ 	.byte	0x04, 0x11
        /*000e*/ 	.short	(.L_3 - .L_2)
	.align		4
.L_2:
        /*0010*/ 	.word	index@($__internal_0_$__cuda_sm3x_div_rn_noftz_f32_slowpath)
        /*0014*/ 	.word	0x00000000


	//----- nvinfo : EIATTR_FRAME_SIZE
	.align		4
.L_3:
        /*0018*/ 	.byte	0x04, 0x11
        /*001a*/ 	.short	(.L_5 - .L_4)
	.align		4
.L_4:
        /*001c*/ 	.word	index@(softmax_shared_1036_softmax_shared_1036_copy_fused_kernel_bfuse_idx_0)
        /*0020*/ 	.word	0x00000000


	//----- nvinfo : EIATTR_MIN_STACK_SIZE
	.align		4
.L_5:
        /*0024*/ 	.byte	0x04, 0x12
        /*0026*/ 	.short	(.L_7 - .L_6)
	.align		4
.L_6:
        /*0028*/ 	.word	index@(softmax_shared_1036_softmax_shared_1036_copy_fused_kernel_bfuse_idx_0)
        /*002c*/ 	.word	0x00000000
.L_7:


//--------------------- .nv.compat                --------------------------
	.section	.nv.compat,"",@"SHT_CUDA_COMPAT_INFO"
	.align	4
        /*0000*/ 	.byte	0x02, 0x09, 0x00, 0x00, 0x02, 0x02, 0x01, 0x00, 0x02, 0x05, 0x05, 0x00, 0x03, 0x07, 0x01, 0x01
        /*0010*/ 	.byte	0x02, 0x03, 0x00, 0x00, 0x02, 0x06, 0x01, 0x00, 0x04, 0x0b, 0x08, 0x00, 0x01, 0x00, 0x00, 0x00
        /*0020*/ 	.byte	0x00, 0x00, 0x00, 0x00


//--------------------- .nv.info.softmax_shared_1036_softmax_shared_1036_copy_fused_kernel_bfuse_idx_0 --------------------------
	.section	.nv.info.softmax_shared_1036_softmax_shared_1036_copy_fused_kernel_bfuse_idx_0,"",@"SHT_CUDA_INFO"
	.sectionflags	@""
	.align	4


	//----- nvinfo : EIATTR_CUDA_API_VERSION
	.align		4
        /*0000*/ 	.byte	0x04, 0x37
        /*0002*/ 	.short	(.L_9 - .L_8)
.L_8:
        /*0004*/ 	.word	0x00000082


	//----- nvinfo : EIATTR_KPARAM_INFO
	.align		4
.L_9:
        /*0008*/ 	.byte	0x04, 0x17
        /*000a*/ 	.short	(.L_11 - .L_10)
.L_10:
        /*000c*/ 	.word	0x00000000
        /*0010*/ 	.short	0x0003
        /*0012*/ 	.short	0x0018
        /*0014*/ 	.byte	0x00, 0xf5, 0x21, 0x00


	//----- nvinfo : EIATTR_KPARAM_INFO
	.align		4
.L_11:
        /*0018*/ 	.byte	0x04, 0x17
        /*001a*/ 	.short	(.L_13 - .L_12)
.L_12:
        /*001c*/ 	.word	0x00000000
        /*0020*/ 	.short	0x0002
        /*0022*/ 	.short	0x0010
        /*0024*/ 	.byte	0x00, 0xf5, 0x21, 0x00


	//----- nvinfo : EIATTR_KPARAM_INFO
	.align		4
.L_13:
        /*0028*/ 	.byte	0x04, 0x17
        /*002a*/ 	.short	(.L_15 - .L_14)
.L_14:
        /*002c*/ 	.word	0x00000000
        /*0030*/ 	.short	0x0001
        /*0032*/ 	.short	0x0008
        /*0034*/ 	.byte	0x00, 0xf5, 0x21, 0x00


	//----- nvinfo : EIATTR_KPARAM_INFO
	.align		4
.L_15:
        /*0038*/ 	.byte	0x04, 0x17
        /*003a*/ 	.short	(.L_17 - .L_16)
.L_16:
        /*003c*/ 	.word	0x00000000
        /*0040*/ 	.short	0x0000
        /*0042*/ 	.short	0x0000
        /*0044*/ 	.byte	0x00, 0xf5, 0x21, 0x00


	//----- nvinfo : EIATTR_SPARSE_MMA_MASK
	.align		4
.L_17:
        /*0048*/ 	.byte	0x03, 0x50
        /*004a*/ 	.short	0x0000


	//----- nvinfo : EIATTR_MAXREG_COUNT
	.align		4
        /*004c*/ 	.byte	0x03, 0x1b
        /*004e*/ 	.short	0x00ff


	//----- nvinfo : EIATTR_NUM_BARRIERS
	.align		4
        /*0050*/ 	.byte	0x02, 0x4c
        /*0052*/ 	.byte	0x01
	.zero		1


	//----- nvinfo : EIATTR_MERCURY_ISA_VERSION
	.align		4
        /*0054*/ 	.byte	0x03, 0x5f
        /*0056*/ 	.short	0x0101


	//----- nvinfo : EIATTR_COOP_GROUP_MASK_REGIDS
	.align		4
        /*0058*/ 	.byte	0x04, 0x29
        /*005a*/ 	.short	(.L_19 - .L_18)


	//   ....[0]....
.L_18:
        /*005c*/ 	.word	0x05000013


	//   ....[1]....
        /*0060*/ 	.word	0x05000013


	//   ....[2]....
        /*0064*/ 	.word	0x05000013


	//   ....[3]....
        /*0068*/ 	.word	0x05000013


	//   ....[4]....
        /*006c*/ 	.word	0x05000013


	//   ....[5]....
        /*0070*/ 	.word	0x05000013


	//   ....[6]....
        /*0074*/ 	.word	0x05000013


	//   ....[7]....
        /*0078*/ 	.word	0x05000013


	//   ....[8]....
        /*007c*/ 	.word	0x05000013


	//   ....[9]....
        /*0080*/ 	.word	0x05000013


	//   ....[10]....
        /*0084*/ 	.word	0x05000013


	//   ....[11]....
        /*0088*/ 	.word	0x05000013


	//   ....[12]....
        /*008c*/ 	.word	0x05000004


	//   ....[13]....
        /*0090*/ 	.word	0x05000004


	//   ....[14]....
        /*0094*/ 	.word	0x05000013


	//   ....[15]....
        /*0098*/ 	.word	0x05000013


	//   ....[16]....
        /*009c*/ 	.word	0x05000013


	//   ....[17]....
        /*00a0*/ 	.word	0x05000013


	//   ....[18]....
        /*00a4*/ 	.word	0x05000013


	//   ....[19]....
        /*00a8*/ 	.word	0x05000013


	//   ....[20]....
        /*00ac*/ 	.word	0x05000013


	//   ....[21]....
        /*00b0*/ 	.word	0x05000013


	//   ....[22]....
        /*00b4*/ 	.word	0x05000013


	//   ....[23]....
        /*00b8*/ 	.word	0x05000013


	//   ....[24]....
        /*00bc*/ 	.word	0x05000013


	//   ....[25]....
        /*00c0*/ 	.word	0x05000013


	//   ....[26]....
        /*00c4*/ 	.word	0x05000000


	//   ....[27]....
        /*00c8*/ 	.word	0x05000000


	//----- nvinfo : EIATTR_COOP_GROUP_INSTR_OFFSETS
	.align		4
.L_19:
        /*00cc*/ 	.byte	0x04, 0x28
        /*00ce*/ 	.short	(.L_21 - .L_20)


	//   ....[0]....
.L_20:
        /*00d0*/ 	.word	0x00000230


	//   ....[1]....
        /*00d4*/ 	.word	0x00000250


	//   ....[2]....
        /*00d8*/ 	.word	0x00000270


	//   ....[3]....
        /*00dc*/ 	.word	0x00000290


	//   ....[4]....
        /*00e0*/ 	.word	0x000002e0


	//   ....[5]....
        /*00e4*/ 	.word	0x000003b0


	//   ....[6]....
        /*00e8*/ 	.word	0x000003e0


	//   ....[7]....
        /*00ec*/ 	.word	0x00000820


	//   ....[8]....
        /*00f0*/ 	.word	0x00000840


	//   ....[9]....
        /*00f4*/ 	.word	0x00000860


	//   ....[10]....
        /*00f8*/ 	.word	0x00000880


	//   ....[11]....
        /*00fc*/ 	.word	0x000008b0


	//   ....[12]....
        /*0100*/ 	.word	0x00000980


	//   ....[13]....
        /*0104*/ 	.word	0x000009a0


	//   ....[14]....
        /*0108*/ 	.word	0x00001630


	//   ....[15]....
        /*010c*/ 	.word	0x00001650


	//   ....[16]....
        /*0110*/ 	.word	0x00001670


	//   ....[17]....
        /*0114*/ 	.word	0x00001690


	//   ....[18]....
        /*0118*/ 	.word	0x000016e0


	//   ....[19]....
        /*011c*/ 	.word	0x000017b0


	//   ....[20]....
        /*0120*/ 	.word	0x000017e0


	//   ....[21]....
        /*0124*/ 	.word	0x00001c20


	//   ....[22]....
        /*0128*/ 	.word	0x00001c40


	//   ....[23]....
        /*012c*/ 	.word	0x00001c60


	//   ....[24]....
        /*0130*/ 	.word	0x00001c80


	//   ....[25]....
        /*0134*/ 	.word	0x00001cb0


	//   ....[26]....
        /*0138*/ 	.word	0x00001d80


	//   ....[27]....
        /*013c*/ 	.word	0x00001da0


	//----- nvinfo : EIATTR_VRC_CTA_INIT_COUNT
	.align		4
.L_21:
        /*0140*/ 	.byte	0x02, 0x4a
	.zero		1
	.zero		1


	//----- nvinfo : EIATTR_EXIT_INSTR_OFFSETS
	.align		4
        /*0144*/ 	.byte	0x04, 0x1c
        /*0146*/ 	.short	(.L_23 - .L_22)


	//   ....[0]....
.L_22:
        /*0148*/ 	.word	0x00001360


	//   ....[1]....
        /*014c*/ 	.word	0x000014c0


	//   ....[2]....
        /*0150*/ 	.word	0x00002760


	//   ....[3]....
        /*0154*/ 	.word	0x000028c0


	//----- nvinfo : EIATTR_MAX_THREADS
	.align		4
.L_23:
        /*0158*/ 	.byte	0x04, 0x05
        /*015a*/ 	.short	(.L_25 - .L_24)
.L_24:
        /*015c*/ 	.word	0x00000080
        /*0160*/ 	.word	0x00000001
        /*0164*/ 	.word	0x00000001


	//----- nvinfo : EIATTR_CRS_STACK_SIZE
	.align		4
.L_25:
        /*0168*/ 	.byte	0x04, 0x1e
        /*016a*/ 	.short	(.L_27 - .L_26)
.L_26:
        /*016c*/ 	.word	0x00000000


	//----- nvinfo : EIATTR_CBANK_PARAM_SIZE
	.align		4
.L_27:
        /*0170*/ 	.byte	0x03, 0x19
        /*0172*/ 	.short	0x0020


	//----- nvinfo : EIATTR_PARAM_CBANK
	.align		4
        /*0174*/ 	.byte	0x04, 0x0a
        /*0176*/ 	.short	(.L_29 - .L_28)
	.align		4
.L_28:
        /*0178*/ 	.word	index@(.nv.constant0.softmax_shared_1036_softmax_shared_1036_copy_fused_kernel_bfuse_idx_0)
        /*017c*/ 	.short	0x0380
        /*017e*/ 	.short	0x0020


	//----- nvinfo : EIATTR_SW_WAR
	.align		4
.L_29:
        /*0180*/ 	.byte	0x04, 0x36
        /*0182*/ 	.short	(.L_31 - .L_30)
.L_30:
        /*0184*/ 	.word	0x00000008
.L_31:


//--------------------- .nv.callgraph             --------------------------
	.section	.nv.callgraph,"",@"SHT_CUDA_CALLGRAPH"
	.align	4
	.sectionentsize	8
	.align		4
        /*0000*/ 	.word	0x00000000
	.align		4
        /*0004*/ 	.word	0xffffffff
	.align		4
        /*0008*/ 	.word	0x00000000
	.align		4
        /*000c*/ 	.word	0xfffffffe
	.align		4
        /*0010*/ 	.word	0x00000000
	.align		4
        /*0014*/ 	.word	0xfffffffd
	.align		4
        /*0018*/ 	.word	0x00000000
	.align		4
        /*001c*/ 	.word	0xfffffffc


//--------------------- .text.softmax_shared_1036_softmax_shared_1036_copy_fused_kernel_bfuse_idx_0 --------------------------
	.section	.text.softmax_shared_1036_softmax_shared_1036_copy_fused_kernel_bfuse_idx_0,"ax",@progbits
	.align	128
        .global         softmax_shared_1036_softmax_shared_1036_copy_fused_kernel_bfuse_idx_0
        .type           softmax_shared_1036_softmax_shared_1036_copy_fused_kernel_bfuse_idx_0,@function
        .size           softmax_shared_1036_softmax_shared_1036_copy_fused_kernel_bfuse_idx_0,(.L_x_48 - softmax_shared_1036_softmax_shared_1036_copy_fused_kernel_bfuse_idx_0)
        .other          softmax_shared_1036_softmax_shared_1036_copy_fused_kernel_bfuse_idx_0,@"STO_CUDA_ENTRY STV_DEFAULT"
softmax_shared_1036_softmax_shared_1036_copy_fused_kernel_bfuse_idx_0:
.text.softmax_shared_1036_softmax_shared_1036_copy_fused_kernel_bfuse_idx_0:
[----:B------:R-:W-:Y:S08]  /*0000*/  LDC R1, c[0x0][0x37c] ;  /* 0x0000df00ff017b82 */ /* 0x000ff00000000800 */
[----:B------:R-:W0:Y:S01]  /*0010*/  S2UR UR6, SR_CTAID.X ;  /* 0x00000000000679c3 */ /* 0x000e220000002500 */
[----:B------:R-:W1:Y:S01]  /*0020*/  LDCU.64 UR4, c[0x0][0x358] ;  /* 0x00006b00ff0477ac */ /* 0x000e620008000a00 */
[----:B0-----:R-:W-:-:S02]  /*0030*/  UISETP.GT.U32.AND UP0, UPT, UR6, 0xa7, UPT ;  /* 0x000000a70600788c */ /* 0x001fc4000bf04070 */
[----:B------:R-:W-:-:S07]  /*0040*/  MOV R3, UR6 ;  /* 0x0000000600037c02 */ /* 0x000fce0008000f00 */
[----:B-1----:R-:W-:Y:S05]  /*0050*/  BRA.U UP0, `(.L_x_0) ;  /* 0x0000000100107547 */ /* 0x002fea000b800000 */
[----:B------:R-:W-:-:S13]  /*0060*/  ISETP.GE.U32.AND P0, PT, R3, 0x54, PT ;  /* 0x000000540300780c */ /* 0x000fda0003f06070 */
[----:B------:R-:W-:Y:S05]  /*0070*/  @!P0 BRA `(.L_x_1) ;  /* 0x0000000000188947 */ /* 0x000fea0003800000 */
[----:B------:R-:W-:Y:S01]  /*0080*/  IADD3 R3, PT, PT, R3, -0x54, RZ ;  /* 0xffffffac03037810 */ /* 0x000fe20007ffe0ff */
[----:B------:R-:W-:Y:S06]  /*0090*/  BRA `(.L_x_2) ;  /* 0x0000001400107947 */ /* 0x000fec0003800000 */
.L_x_0:
[----:B------:R-:W-:-:S04]  /*00a0*/  IADD3 R0, PT, PT, R3, -0xa8, RZ ;  /* 0xffffff5803007810 */ /* 0x000fc80007ffe0ff */
[----:B------:R-:W-:-:S13]  /*00b0*/  ISETP.GT.U32.AND P0, PT, R0, 0x2b, PT ;  /* 0x0000002b0000780c */ /* 0x000fda0003f04070 */
[----:B------:R-:W-:Y:S05]  /*00c0*/  @P0 BRA `(.L_x_3) ;  /* 0x0000001400000947 */ /* 0x000fea0003800000 */
[----:B------:R-:W-:-:S07]  /*00d0*/  IADD3 R3, PT, PT, R3, -0x54, RZ ;  /* 0xffffffac03037810 */ /* 0x000fce0007ffe0ff */
.L_x_1:
[----:B------:R-:W0:Y:S01]  /*00e0*/  S2R R0, SR_TID.X ;  /* 0x0000000000007919 */ /* 0x000e220000002100 */
[----:B------:R-:W1:Y:S01]  /*00f0*/  LDC.64 R6, c[0x0][0x388] ;  /* 0x0000e200ff067b82 */ /* 0x000e620000000a00 */
[----:B0-----:R-:W-:-:S04]  /*0100*/  IMAD R14, R3, 0x3e8, R0 ;  /* 0x000003e8030e7824 */ /* 0x001fc800078e0200 */
[----:B-1----:R-:W-:Y:S01]  /*0110*/  IMAD.WIDE.U32 R6, R14, 0x4, R6 ;  /* 0x000000040e067825 */ /* 0x002fe200078e0006 */
[----:B------:R-:W-:-:S04]  /*0120*/  ISETP.GT.U32.AND P2, PT, R0, 0x67, PT ;  /* 0x000000670000780c */ /* 0x000fc80003f44070 */
[----:B------:R-:W2:Y:S04]  /*0130*/  LDG.E.CONSTANT R2, desc[UR4][R6.64] ;  /* 0x0000000406027981 */ /* 0x000ea8000c1e9900 */
[----:B------:R-:W2:Y:S04]  /*0140*/  LDG.E.CONSTANT R15, desc[UR4][R6.64+0x200] ;  /* 0x00020004060f7981 */ /* 0x000ea8000c1e9900 */
[----:B------:R-:W3:Y:S04]  /*0150*/  LDG.E.CONSTANT R12, desc[UR4][R6.64+0x400] ;  /* 0x00040004060c7981 */ /* 0x000ee8000c1e9900 */
[----:B------:R-:W3:Y:S04]  /*0160*/  LDG.E.CONSTANT R13, desc[UR4][R6.64+0x600] ;  /* 0x00060004060d7981 */ /* 0x000ee8000c1e9900 */
[----:B------:R-:W4:Y:S04]  /*0170*/  LDG.E.CONSTANT R10, desc[UR4][R6.64+0x800] ;  /* 0x00080004060a7981 */ /* 0x000f28000c1e9900 */
[----:B------:R-:W4:Y:S04]  /*0180*/  LDG.E.CONSTANT R11, desc[UR4][R6.64+0xa00] ;  /* 0x000a0004060b7981 */ /* 0x000f28000c1e9900 */
[----:B------:R-:W5:Y:S04]  /*0190*/  LDG.E.CONSTANT R9, desc[UR4][R6.64+0xc00] ;  /* 0x000c000406097981 */ /* 0x000f68000c1e9900 */
[----:B------:R-:W5:Y:S01]  /*01a0*/  @!P2 LDG.E.CONSTANT R17, desc[UR4][R6.64+0xe00] ;  /* 0x000e00040611a981 */ /* 0x000f62000c1e9900 */
[----:B------:R-:W-:-:S02]  /*01b0*/  VOTE.ANY R19, PT, PT ;  /* 0x0000000000137806 */ /* 0x000fc400038e0100 */
[----:B------:R-:W-:Y:S02]  /*01c0*/  ISETP.GT.U32.AND P3, PT, R0, 0x3, PT ;  /* 0x000000030000780c */ /* 0x000fe40003f64070 */
[----:B--2---:R-:W-:-:S04]  /*01d0*/  FMNMX3 R5, R2, -3.40282306073709652508e+38, R15, !PT ;  /* 0xff7ffffd02057876 */ /* 0x004fc8000780000f */
[----:B---3--:R-:W-:-:S04]  /*01e0*/  FMNMX3 R5, R5, R12, R13, !PT ;  /* 0x0000000c05057276 */ /* 0x008fc8000780000d */
[----:B----4-:R-:W-:-:S04]  /*01f0*/  FMNMX3 R8, R5, R10, R11, !PT ;  /* 0x0000000a05087276 */ /* 0x010fc8000780000b */
[----:B-----5:R-:W-:Y:S02]  /*0200*/  FMNMX R16, R8, R9, !PT ;  /* 0x0000000908107209 */ /* 0x020fe40007800000 */
[----:B------:R-:W2:Y:S02]  /*0210*/  @!P2 LDG.E.CONSTANT R8, desc[UR4][R6.64+0xe00] ;  /* 0x000e00040608a981 */ /* 0x000ea4000c1e9900 */
[----:B------:R-:W-:-:S05]  /*0220*/  @!P2 FMNMX R16, R16, R17, !PT ;  /* 0x000000111010a209 */ /* 0x000fca0007800000 */
[----:B------:R-:W0:Y:S02]  /*0230*/  SHFL.DOWN PT, R5, R16, 0x10, 0x1f ;  /* 0x0a001f0010057f89 */ /* 0x000e2400000e0000 */
[----:B0-----:R-:W-:-:S05]  /*0240*/  FMNMX R18, R5, R16, !PT ;  /* 0x0000001005127209 */ /* 0x001fca0007800000 */
[----:B------:R-:W0:Y:S02]  /*0250*/  SHFL.DOWN PT, R5, R18, 0x8, 0x1f ;  /* 0x09001f0012057f89 */ /* 0x000e2400000e0000 */
[----:B0-----:R-:W-:-:S05]  /*0260*/  FMNMX R20, R18, R5, !PT ;  /* 0x0000000512147209 */ /* 0x001fca0007800000 */
[----:B------:R-:W0:Y:S02]  /*0270*/  SHFL.DOWN PT, R5, R20, 0x4, 0x1f ;  /* 0x08801f0014057f89 */ /* 0x000e2400000e0000 */
[----:B0-----:R-:W-:-:S05]  /*0280*/  FMNMX R22, R20, R5, !PT ;  /* 0x0000000514167209 */ /* 0x001fca0007800000 */
[----:B------:R-:W0:Y:S01]  /*0290*/  SHFL.DOWN PT, R17, R22, 0x2, 0x1f ;  /* 0x08401f0016117f89 */ /* 0x000e2200000e0000 */
[----:B------:R-:W1:Y:S01]  /*02a0*/  S2R R5, SR_CgaCtaId ;  /* 0x0000000000057919 */ /* 0x000e620000008800 */
[----:B------:R-:W-:Y:S02]  /*02b0*/  MOV R16, 0x400 ;  /* 0x0000040000107802 */ /* 0x000fe40000000f00 */
[----:B0-----:R-:W-:Y:S02]  /*02c0*/  FMNMX R24, R22, R17, !PT ;  /* 0x0000001116187209 */ /* 0x001fe40007800000 */
[----:B------:R-:W-:-:S03]  /*02d0*/  LOP3.LUT P0, R17, R0, 0x1f, RZ, 0xc0, !PT ;  /* 0x0000001f00117812 */ /* 0x000fc6000780c0ff */
[----:B------:R-:W0:Y:S10]  /*02e0*/  SHFL.DOWN PT, R21, R24, 0x1, 0x1f ;  /* 0x08201f0018157f89 */ /* 0x000e3400000e0000 */
[----:B------:R-:W-:-:S04]  /*02f0*/  @!P0 IADD3 R18, PT, PT, R16, 0x810, RZ ;  /* 0x0000081010128810 */ /* 0x000fc80007ffe0ff */
[----:B-1----:R-:W-:-:S04]  /*0300*/  @!P0 LEA R23, R5, R18, 0x18 ;  /* 0x0000001205178211 */ /* 0x002fc800078ec0ff */
[----:B------:R-:W-:Y:S02]  /*0310*/  @!P0 LEA.HI R23, R0, R23, RZ, 0x1d ;  /* 0x0000001700178211 */ /* 0x000fe400078fe8ff */
[----:B0-----:R-:W-:-:S05]  /*0320*/  FMNMX R26, R24, R21, !PT ;  /* 0x00000015181a7209 */ /* 0x001fca0007800000 */
[----:B------:R-:W-:Y:S01]  /*0330*/  @!P0 STS [R23], R26 ;  /* 0x0000001a17008388 */ /* 0x000fe20000000800 */
[----:B------:R-:W-:-:S04]  /*0340*/  @!P3 IADD3 R20, PT, PT, R16, 0x810, RZ ;  /* 0x000008101014b810 */ /* 0x000fc80007ffe0ff */
[----:B------:R-:W-:-:S04]  /*0350*/  @!P3 LEA R25, R5, R20, 0x18 ;  /* 0x000000140519b211 */ /* 0x000fc800078ec0ff */
[----:B------:R-:W-:Y:S01]  /*0360*/  @!P3 LEA R20, R0, R25, 0x2 ;  /* 0x000000190014b211 */ /* 0x000fe200078e10ff */
[----:B------:R-:W-:Y:S06]  /*0370*/  BAR.SYNC.DEFER_BLOCKING 0x0, 0x80 ;  /* 0x0002000000007b1d */ /* 0x000fec0000010000 */
[----:B------:R-:W0:Y:S01]  /*0380*/  @!P3 LDS R4, [R20] ;  /* 0x000000001404b984 */ /* 0x000e220000000800 */
[----:B------:R-:W-:-:S04]  /*0390*/  VOTE.ANY R18, PT, PT ;  /* 0x0000000000127806 */ /* 0x000fc800038e0100 */
[----:B------:R-:W-:Y:S01]  /*03a0*/  LOP3.LUT R19, R18, 0xf, RZ, 0xc0, !PT ;  /* 0x0000000f12137812 */ /* 0x000fe200078ec0ff */
[----:B0-----:R-:W0:Y:S01]  /*03b0*/  SHFL.DOWN PT, R21, R4, 0x2, 0x1f ;  /* 0x08401f0004157f89 */ /* 0x001e2200000e0000 */
[----:B------:R-:W-:Y:S02]  /*03c0*/  ISETP.NE.AND P1, PT, R0, RZ, PT ;  /* 0x000000ff0000720c */ /* 0x000fe40003f25270 */
[----:B0-----:R-:W-:-:S05]  /*03d0*/  FMNMX R22, R4, R21, !PT ;  /* 0x0000001504167209 */ /* 0x001fca0007800000 */
[----:B------:R-:W0:Y:S01]  /*03e0*/  SHFL.DOWN PT, R21, R22, 0x1, 0x1f ;  /* 0x08201f0016157f89 */ /* 0x000e2200000e0000 */
[----:B------:R-:W-:Y:S02]  /*03f0*/  LEA R18, R5, R16, 0x18 ;  /* 0x0000001005127211 */ /* 0x000fe400078ec0ff */
[----:B0-----:R-:W-:-:S05]  /*0400*/  FMNMX R21, R22, R21, !PT ;  /* 0x0000001516157209 */ /* 0x001fca0007800000 */
[----:B------:R-:W-:Y:S01]  /*0410*/  @!P1 STS [R18], R21 ;  /* 0x0000001512009388 */ /* 0x000fe20000000800 */
[----:B------:R-:W-:Y:S06]  /*0420*/  BAR.SYNC.DEFER_BLOCKING 0x0, 0x80 ;  /* 0x0002000000007b1d */ /* 0x000fec0000010000 */
[----:B------:R-:W0:Y:S04]  /*0430*/  @!P1 LDS R23, [R18] ;  /* 0x0000000012179984 */ /* 0x000e280000000800 */
[----:B0-----:R-:W-:Y:S01]  /*0440*/  @!P1 STS [R18+0x404], R23 ;  /* 0x0004041712009388 */ /* 0x001fe20000000800 */
[----:B------:R-:W-:Y:S06]  /*0450*/  BAR.SYNC.DEFER_BLOCKING 0x0, 0x80 ;  /* 0x0002000000007b1d */ /* 0x000fec0000010000 */
[----:B------:R-:W0:Y:S02]  /*0460*/  LDS R4, [R18+0x404] ;  /* 0x0004040012047984 */ /* 0x000e240000000800 */
[--C-:B0-----:R-:W-:Y:S01]  /*0470*/  FADD R20, R2, -R4.reuse ;  /* 0x8000000402147221 */ /* 0x101fe20000000000 */
[--C-:B------:R-:W-:Y:S01]  /*0480*/  FADD R19, R15, -R4.reuse ;  /* 0x800000040f137221 */ /* 0x100fe20000000000 */
[----:B------:R-:W-:-:S02]  /*0490*/  FADD R24, R12, -R4 ;  /* 0x800000040c187221 */ /* 0x000fc40000000000 */
[----:B------:R-:W-:Y:S01]  /*04a0*/  FMUL R22, R20, 1.4426950216293334961 ;  /* 0x3fb8aa3b14167820 */ /* 0x000fe20000400000 */
[----:B------:R-:W-:Y:S01]  /*04b0*/  FMUL R20, R19, 1.4426950216293334961 ;  /* 0x3fb8aa3b13147820 */ /* 0x000fe20000400000 */
[----:B------:R-:W-:Y:S01]  /*04c0*/  FADD R19, R13, -R4 ;  /* 0x800000040d137221 */ /* 0x000fe20000000000 */
[----:B------:R-:W-:Y:S02]  /*04d0*/  FMUL R21, R24, 1.4426950216293334961 ;  /* 0x3fb8aa3b18157820 */ /* 0x000fe40000400000 */
[----:B------:R-:W-:Y:S01]  /*04e0*/  FSETP.GEU.AND P4, PT, R22, -126, PT ;  /* 0xc2fc00001600780b */ /* 0x000fe20003f8e000 */
[----:B------:R-:W-:Y:S01]  /*04f0*/  FMUL R19, R19, 1.4426950216293334961 ;  /* 0x3fb8aa3b13137820 */ /* 0x000fe20000400000 */
[----:B------:R-:W-:Y:S02]  /*0500*/  FSETP.GEU.AND P5, PT, R20, -126, PT ;  /* 0xc2fc00001400780b */ /* 0x000fe40003fae000 */
[----:B------:R-:W-:Y:S02]  /*0510*/  FSETP.GEU.AND P6, PT, R21, -126, PT ;  /* 0xc2fc00001500780b */ /* 0x000fe40003fce000 */
[----:B------:R-:W-:-:S07]  /*0520*/  FSETP.GEU.AND P0, PT, R19, -126, PT ;  /* 0xc2fc00001300780b */ /* 0x000fce0003f0e000 */
[----:B------:R-:W-:Y:S02]  /*0530*/  @!P4 FMUL R22, R22, 0.5 ;  /* 0x3f0000001616c820 */ /* 0x000fe40000400000 */
[----:B------:R-:W-:Y:S02]  /*0540*/  @!P5 FMUL R20, R20, 0.5 ;  /* 0x3f0000001414d820 */ /* 0x000fe40000400000 */
[----:B------:R-:W-:Y:S02]  /*0550*/  @!P6 FMUL R21, R21, 0.5 ;  /* 0x3f0000001515e820 */ /* 0x000fe40000400000 */
[----:B------:R-:W0:Y:S01]  /*0560*/  MUFU.EX2 R22, R22 ;  /* 0x0000001600167308 */ /* 0x000e220000000800 */
[----:B------:R-:W-:Y:S01]  /*0570*/  @!P0 FMUL R19, R19, 0.5 ;  /* 0x3f00000013138820 */ /* 0x000fe20000400000 */
[----:B------:R-:W-:-:S06]  /*0580*/  FADD R23, R10, -R4 ;  /* 0x800000040a177221 */ /* 0x000fcc0000000000 */
[----:B------:R-:W1:Y:S01]  /*0590*/  MUFU.EX2 R20, R20 ;  /* 0x0000001400147308 */ /* 0x000e620000000800 */
[----:B--2---:R-:W-:-:S07]  /*05a0*/  @!P2 FADD R26, R8, -R4 ;  /* 0x80000004081aa221 */ /* 0x004fce0000000000 */
[----:B------:R-:W2:Y:S01]  /*05b0*/  MUFU.EX2 R21, R21 ;  /* 0x0000001500157308 */ /* 0x000ea20000000800 */
[----:B------:R-:W-:Y:S01]  /*05c0*/  FADD R24, R11, -R4 ;  /* 0x800000040b187221 */ /* 0x000fe20000000000 */
[----:B------:R-:W-:-:S06]  /*05d0*/  FMUL R8, R23, 1.4426950216293334961 ;  /* 0x3fb8aa3b17087820 */ /* 0x000fcc0000400000 */
[----:B------:R-:W3:Y:S01]  /*05e0*/  MUFU.EX2 R19, R19 ;  /* 0x0000001300137308 */ /* 0x000ee20000000800 */
[----:B------:R-:W-:Y:S01]  /*05f0*/  FADD R25, R9, -R4 ;  /* 0x8000000409197221 */ /* 0x000fe20000000000 */
[----:B------:R-:W-:Y:S01]  /*0600*/  FMUL R23, R24, 1.4426950216293334961 ;  /* 0x3fb8aa3b18177820 */ /* 0x000fe20000400000 */
[----:B0-----:R-:W-:Y:S01]  /*0610*/  @!P4 FMUL R22, R22, R22 ;  /* 0x000000161616c220 */ /* 0x001fe20000400000 */
[----:B------:R-:W-:Y:S01]  /*0620*/  @!P2 FMUL R4, R26, 1.4426950216293334961 ;  /* 0x3fb8aa3b1a04a820 */ /* 0x000fe20000400000 */
[----:B------:R-:W-:Y:S01]  /*0630*/  FSETP.GEU.AND P4, PT, R8, -126, PT ;  /* 0xc2fc00000800780b */ /* 0x000fe20003f8e000 */
[----:B-1----:R-:W-:Y:S01]  /*0640*/  @!P5 FMUL R20, R20, R20 ;  /* 0x000000141414d220 */ /* 0x002fe20000400000 */
[----:B------:R-:W-:Y:S01]  /*0650*/  FSETP.GEU.AND P5, PT, R23, -126, PT ;  /* 0xc2fc00001700780b */ /* 0x000fe20003fae000 */
[----:B------:R-:W-:Y:S01]  /*0660*/  FMUL R24, R25, 1.4426950216293334961 ;  /* 0x3fb8aa3b19187820 */ /* 0x000fe20000400000 */
[----:B--2---:R-:W-:Y:S01]  /*0670*/  @!P6 FMUL R21, R21, R21 ;  /* 0x000000151515e220 */ /* 0x004fe20000400000 */
[----:B------:R-:W-:Y:S01]  /*0680*/  @!P2 FSETP.GEU.AND P6, PT, R4, -126, PT ;  /* 0xc2fc00000400a80b */ /* 0x000fe20003fce000 */
[----:B---3--:R-:W-:Y:S01]  /*0690*/  @!P0 FMUL R19, R19, R19 ;  /* 0x0000001313138220 */ /* 0x008fe20000400000 */
[----:B------:R-:W-:-:S02]  /*06a0*/  PLOP3.LUT P0, PT, PT, PT, PT, 0x80, 0x8 ;  /* 0x000000000008781c */ /* 0x000fc40003f0f070 */
[----:B------:R-:W-:Y:S02]  /*06b0*/  @!P2 PLOP3.LUT P0, PT, P6, PT, PT, 0x80, 0x8 ;  /* 0x000000000008a81c */ /* 0x000fe4000370f070 */
[----:B------:R-:W-:Y:S02]  /*06c0*/  FSETP.GEU.AND P6, PT, R24, -126, PT ;  /* 0xc2fc00001800780b */ /* 0x000fe40003fce000 */
[----:B------:R-:W-:Y:S02]  /*06d0*/  @!P4 FMUL R8, R8, 0.5 ;  /* 0x3f0000000808c820 */ /* 0x000fe40000400000 */
[----:B------:R-:W-:Y:S01]  /*06e0*/  @!P5 FMUL R23, R23, 0.5 ;  /* 0x3f0000001717d820 */ /* 0x000fe20000400000 */
[----:B------:R-:W-:-:S03]  /*06f0*/  FADD R25, RZ, R22 ;  /* 0x00000016ff197221 */ /* 0x000fc60000000000 */
[----:B------:R-:W0:Y:S01]  /*0700*/  MUFU.EX2 R8, R8 ;  /* 0x0000000800087308 */ /* 0x000e220000000800 */
[----:B------:R-:W-:-:S04]  /*0710*/  FADD R20, R25, R20 ;  /* 0x0000001419147221 */ /* 0x000fc80000000000 */
[----:B------:R-:W-:-:S03]  /*0720*/  @!P6 FMUL R24, R24, 0.5 ;  /* 0x3f0000001818e820 */ /* 0x000fc60000400000 */
[----:B------:R-:W1:Y:S01]  /*0730*/  MUFU.EX2 R23, R23 ;  /* 0x0000001700177308 */ /* 0x000e620000000800 */
[----:B------:R-:W-:Y:S01]  /*0740*/  @!P0 FMUL R4, R4, 0.5 ;  /* 0x3f00000004048820 */ /* 0x000fe20000400000 */
[----:B------:R-:W-:-:S06]  /*0750*/  FADD R20, R20, R21 ;  /* 0x0000001514147221 */ /* 0x000fcc0000000000 */
[----:B------:R-:W2:Y:S01]  /*0760*/  MUFU.EX2 R22, R24 ;  /* 0x0000001800167308 */ /* 0x000ea20000000800 */
[----:B------:R-:W-:Y:S01]  /*0770*/  FADD R19, R20, R19 ;  /* 0x0000001314137221 */ /* 0x000fe20000000000 */
[----:B0-----:R-:W-:-:S06]  /*0780*/  @!P4 FMUL R8, R8, R8 ;  /* 0x000000080808c220 */ /* 0x001fcc0000400000 */
[----:B------:R-:W0:Y:S01]  /*0790*/  @!P2 MUFU.EX2 R21, R4 ;  /* 0x000000040015a308 */ /* 0x000e220000000800 */
[----:B------:R-:W-:Y:S01]  /*07a0*/  FADD R8, R19, R8 ;  /* 0x0000000813087221 */ /* 0x000fe20000000000 */
[----:B-1----:R-:W-:-:S04]  /*07b0*/  @!P5 FMUL R23, R23, R23 ;  /* 0x000000171717d220 */ /* 0x002fc80000400000 */
[----:B------:R-:W-:Y:S01]  /*07c0*/  FADD R23, R8, R23 ;  /* 0x0000001708177221 */ /* 0x000fe20000000000 */
[----:B--2---:R-:W-:-:S04]  /*07d0*/  @!P6 FMUL R22, R22, R22 ;  /* 0x000000161616e220 */ /* 0x004fc80000400000 */
[----:B------:R-:W-:Y:S01]  /*07e0*/  FADD R22, R23, R22 ;  /* 0x0000001617167221 */ /* 0x000fe20000000000 */
[----:B0-----:R-:W-:Y:S01]  /*07f0*/  @!P0 FMUL R21, R21, R21 ;  /* 0x0000001515158220 */ /* 0x001fe20000400000 */
[----:B------:R-:W-:-:S03]  /*0800*/  VOTE.ANY R19, PT, PT ;  /* 0x0000000000137806 */ /* 0x000fc600038e0100 */
[----:B------:R-:W-:-:S05]  /*0810*/  @!P2 FADD R22, R22, R21 ;  /* 0x000000151616a221 */ /* 0x000fca0000000000 */
[----:B------:R-:W0:Y:S02]  /*0820*/  SHFL.DOWN PT, R21, R22, 0x10, 0x1f ;  /* 0x0a001f0016157f89 */ /* 0x000e2400000e0000 */
[----:B0-----:R-:W-:-:S05]  /*0830*/  FADD R4, R21, R22 ;  /* 0x0000001615047221 */ /* 0x001fca0000000000 */
[----:B------:R-:W0:Y:S02]  /*0840*/  SHFL.DOWN PT, R21, R4, 0x8, 0x1f ;  /* 0x09001f0004157f89 */ /* 0x000e2400000e0000 */
[----:B0-----:R-:W-:-:S05]  /*0850*/  FADD R8, R4, R21 ;  /* 0x0000001504087221 */ /* 0x001fca0000000000 */
[----:B------:R-:W0:Y:S02]  /*0860*/  SHFL.DOWN PT, R21, R8, 0x4, 0x1f ;  /* 0x08801f0008157f89 */ /* 0x000e2400000e0000 */
[----:B0-----:R-:W-:-:S05]  /*0870*/  FADD R20, R8, R21 ;  /* 0x0000001508147221 */ /* 0x001fca0000000000 */
[----:B------:R-:W0:Y:S01]  /*0880*/  SHFL.DOWN PT, R21, R20, 0x2, 0x1f ;  /* 0x08401f0014157f89 */ /* 0x000e2200000e0000 */
[----:B------:R-:W-:Y:S01]  /*0890*/  ISETP.NE.AND P0, PT, R17, RZ, PT ;  /* 0x000000ff1100720c */ /* 0x000fe20003f05270 */
[----:B0-----:R-:W-:-:S05]  /*08a0*/  FADD R24, R20, R21 ;  /* 0x0000001514187221 */ /* 0x001fca0000000000 */
[----:B------:R-:W0:Y:S07]  /*08b0*/  SHFL.DOWN PT, R21, R24, 0x1, 0x1f ;  /* 0x08201f0018157f89 */ /* 0x000e2e00000e0000 */
[C---:B------:R-:W-:Y:S02]  /*08c0*/  @!P0 IADD3 R26, PT, PT, R16.reuse, 0x820, RZ ;  /* 0x00000820101a8810 */ /* 0x040fe40007ffe0ff */
[----:B------:R-:W-:Y:S02]  /*08d0*/  @!P3 IADD3 R16, PT, PT, R16, 0x820, RZ ;  /* 0x000008201010b810 */ /* 0x000fe40007ffe0ff */
[----:B------:R-:W-:-:S02]  /*08e0*/  @!P0 LEA R17, R5, R26, 0x18 ;  /* 0x0000001a05118211 */ /* 0x000fc400078ec0ff */
[----:B------:R-:W-:Y:S02]  /*08f0*/  @!P3 LEA R5, R5, R16, 0x18 ;  /* 0x000000100505b211 */ /* 0x000fe400078ec0ff */
[----:B------:R-:W-:Y:S01]  /*0900*/  @!P0 LEA.HI R17, R0, R17, RZ, 0x1d ;  /* 0x0000001100118211 */ /* 0x000fe200078fe8ff */
[----:B0-----:R-:W-:-:S05]  /*0910*/  FADD R16, R24, R21 ;  /* 0x0000001518107221 */ /* 0x001fca0000000000 */
[----:B------:R-:W-:Y:S01]  /*0920*/  @!P0 STS [R17], R16 ;  /* 0x0000001011008388 */ /* 0x000fe20000000800 */
[----:B------:R-:W-:Y:S01]  /*0930*/  @!P3 LEA R0, R0, R5, 0x2 ;  /* 0x000000050000b211 */ /* 0x000fe200078e10ff */
[----:B------:R-:W-:Y:S06]  /*0940*/  BAR.SYNC.DEFER_BLOCKING 0x0, 0x80 ;  /* 0x0002000000007b1d */ /* 0x000fec0000010000 */
[----:B------:R-:W0:Y:S01]  /*0950*/  @!P3 LDS R3, [R0] ;  /* 0x000000000003b984 */ /* 0x000e220000000800 */
[----:B------:R-:W-:-:S04]  /*0960*/  VOTE.ANY R4, PT, PT ;  /* 0x0000000000047806 */ /* 0x000fc800038e0100 */
[----:B------:R-:W-:Y:S01]  /*0970*/  LOP3.LUT R4, R4, 0xf, RZ, 0xc0, !PT ;  /* 0x0000000f04047812 */ /* 0x000fe200078ec0ff */
[----:B0-----:R-:W0:Y:S02]  /*0980*/  SHFL.DOWN PT, R8, R3, 0x2, 0x1f ;  /* 0x08401f0003087f89 */ /* 0x001e2400000e0000 */
[----:B0-----:R-:W-:-:S05]  /*0990*/  FADD R19, R3, R8 ;  /* 0x0000000803137221 */ /* 0x001fca0000000000 */
[----:B------:R-:W0:Y:S02]  /*09a0*/  SHFL.DOWN PT, R8, R19, 0x1, 0x1f ;  /* 0x08201f0013087f89 */ /* 0x000e2400000e0000 */
[----:B0-----:R-:W-:-:S05]  /*09b0*/  FADD R21, R19, R8 ;  /* 0x0000000813157221 */ /* 0x001fca0000000000 */
[----:B------:R-:W-:Y:S01]  /*09c0*/  @!P1 STS [R18+0x408], R21 ;  /* 0x0004081512009388 */ /* 0x000fe20000000800 */
[----:B------:R-:W-:Y:S06]  /*09d0*/  BAR.SYNC.DEFER_BLOCKING 0x0, 0x80 ;  /* 0x0002000000007b1d */ /* 0x000fec0000010000 */
[----:B------:R-:W0:Y:S04]  /*09e0*/  @!P1 LDS R17, [R18+0x408] ;  /* 0x0004080012119984 */ /* 0x000e280000000800 */
[----:B0-----:R-:W-:Y:S01]  /*09f0*/  @!P1 STS [R18+0x80c], R17 ;  /* 0x00080c1112009388 */ /* 0x001fe20000000800 */
[----:B------:R-:W-:Y:S06]  /*0a00*/  BAR.SYNC.DEFER_BLOCKING 0x0, 0x80 ;  /* 0x0002000000007b1d */ /* 0x000fec0000010000 */
[----:B------:R-:W0:Y:S04]  /*0a10*/  LDS R8, [R18+0x404] ;  /* 0x0004040012087984 */ /* 0x000e280000000800 */
[----:B------:R-:W1:Y:S01]  /*0a20*/  LDS R5, [R18+0x80c] ;  /* 0x00080c0012057984 */ /* 0x000e620000000800 */
[----:B0-----:R-:W-:-:S04]  /*0a30*/  FADD R2, R2, -R8 ;  /* 0x8000000802027221 */ /* 0x001fc80000000000 */
[----:B------:R-:W-:-:S05]  /*0a40*/  FMUL R2, R2, 1.4426950216293334961 ;  /* 0x3fb8aa3b02027820 */ /* 0x000fca0000400000 */
[----:B------:R-:W-:Y:S01]  /*0a50*/  FSETP.GEU.AND P0, PT, R2, -126, PT ;  /* 0xc2fc00000200780b */ /* 0x000fe20003f0e000 */
[----:B-1----:R-:W0:-:S12]  /*0a60*/  MUFU.RCP R4, R5 ;  /* 0x0000000500047308 */ /* 0x002e180000001000 */
[----:B------:R-:W-:-:S04]  /*0a70*/  @!P0 FMUL R2, R2, 0.5 ;  /* 0x3f00000002028820 */ /* 0x000fc80000400000 */
[----:B------:R-:W1:Y:S01]  /*0a80*/  MUFU.EX2 R0, R2 ;  /* 0x0000000200007308 */ /* 0x000e620000000800 */
[----:B0-----:R-:W-:-:S04]  /*0a90*/  FFMA R3, -R5, R4, 1 ;  /* 0x3f80000005037423 */ /* 0x001fc80000000104 */
[----:B------:R-:W-:Y:S01]  /*0aa0*/  FFMA R3, R4, R3, R4 ;  /* 0x0000000304037223 */ /* 0x000fe20000000004 */
[----:B-1----:R-:W-:-:S04]  /*0ab0*/  @!P0 FMUL R0, R0, R0 ;  /* 0x0000000000008220 */ /* 0x002fc80000400000 */
[----:B------:R-:W0:Y:S01]  /*0ac0*/  FCHK P0, R0, R5 ;  /* 0x0000000500007302 */ /* 0x000e220000000000 */
[----:B------:R-:W-:Y:S01]  /*0ad0*/  FFMA R4, R0, R3, RZ ;  /* 0x0000000300047223 */ /* 0x000fe200000000ff */
[----:B------:R-:W-:Y:S03]  /*0ae0*/  BSSY.RECONVERGENT B2, `(.L_x_4) ;  /* 0x0000007000027945 */ /* 0x000fe60003800200 */
[----:B------:R-:W-:-:S04]  /*0af0*/  FFMA R16, -R5, R4, R0 ;  /* 0x0000000405107223 */ /* 0x000fc80000000100 */
[----:B------:R-:W-:Y:S01]  /*0b00*/  FFMA R17, R3, R16, R4 ;  /* 0x0000001003117223 */ /* 0x000fe20000000004 */
[----:B0-----:R-:W-:Y:S06]  /*0b10*/  @!P0 BRA `(.L_x_5) ;  /* 0x00000000000c8947 */ /* 0x001fec0003800000 */
[----:B------:R-:W-:-:S07]  /*0b20*/  MOV R2, 0xb40 ;  /* 0x00000b4000027802 */ /* 0x000fce0000000f00 */
[----:B------:R-:W-:Y:S05]  /*0b30*/  CALL.REL.NOINC `($__internal_0_$__cuda_sm3x_div_rn_noftz_f32_slowpath) ;  /* 0x0000001c00647944 */ /* 0x000fea0003c00000 */
[----:B------:R-:W-:-:S07]  /*0b40*/  MOV R17, R0 ;  /* 0x0000000000117202 */ /* 0x000fce0000000f00 */
.L_x_5:
[----:B------:R-:W-:Y:S05]  /*0b50*/  BSYNC.RECONVERGENT B2 ;  /* 0x0000000000027941 */ /* 0x000fea0003800200 */
.L_x_4:
[----:B------:R-:W-:Y:S01]  /*0b60*/  FADD R15, R15, -R8 ;  /* 0x800000080f0f7221 */ /* 0x000fe20000000000 */
[----:B------:R-:W0:Y:S01]  /*0b70*/  LDC.64 R2, c[0x0][0x380] ;  /* 0x0000e000ff027b82 */ /* 0x000e220000000a00 */
[----:B------:R-:W1:Y:S01]  /*0b80*/  MUFU.RCP R0, R5 ;  /* 0x0000000500007308 */ /* 0x000e620000001000 */
[----:B------:R-:W-:Y:S01]  /*0b90*/  BSSY.RECONVERGENT B2, `(.L_x_6) ;  /* 0x0000013000027945 */ /* 0x000fe20003800200 */
[----:B------:R-:W-:-:S05]  /*0ba0*/  FMUL R4, R15, 1.4426950216293334961 ;  /* 0x3fb8aa3b0f047820 */ /* 0x000fca0000400000 */
[----:B------:R-:W-:-:S13]  /*0bb0*/  FSETP.GEU.AND P0, PT, R4, -126, PT ;  /* 0xc2fc00000400780b */ /* 0x000fda0003f0e000 */
[----:B------:R-:W-:Y:S01]  /*0bc0*/  @!P0 FMUL R4, R4, 0.5 ;  /* 0x3f00000004048820 */ /* 0x000fe20000400000 */
[----:B0-----:R-:W-:-:S03]  /*0bd0*/  IMAD.WIDE.U32 R14, R14, 0x4, R2 ;  /* 0x000000040e0e7825 */ /* 0x001fc600078e0002 */
[----:B------:R-:W0:Y:S01]  /*0be0*/  MUFU.EX2 R16, R4 ;  /* 0x0000000400107308 */ /* 0x000e220000000800 */
[----:B-1----:R-:W-:Y:S01]  /*0bf0*/  FFMA R3, -R5, R0, 1 ;  /* 0x3f80000005037423 */ /* 0x002fe20000000100 */
[----:B------:R1:W-:Y:S03]  /*0c00*/  STG.E desc[UR4][R14.64], R17 ;  /* 0x000000110e007986 */ /* 0x0003e6000c101904 */
[----:B------:R-:W-:Y:S01]  /*0c10*/  FFMA R0, R0, R3, R0 ;  /* 0x0000000300007223 */ /* 0x000fe20000000000 */
[----:B0-----:R-:W-:-:S04]  /*0c20*/  @!P0 FMUL R16, R16, R16 ;  /* 0x0000001010108220 */ /* 0x001fc80000400000 */
[----:B------:R-:W0:Y:S01]  /*0c30*/  FCHK P0, R16, R5 ;  /* 0x0000000510007302 */ /* 0x000e220000000000 */
[----:B------:R-:W-:-:S04]  /*0c40*/  FFMA R3, R0, R16, RZ ;  /* 0x0000001000037223 */ /* 0x000fc800000000ff */
[----:B------:R-:W-:-:S04]  /*0c50*/  FFMA R2, -R5, R3, R16 ;  /* 0x0000000305027223 */ /* 0x000fc80000000110 */
[----:B------:R-:W-:Y:S01]  /*0c60*/  FFMA R3, R0, R2, R3 ;  /* 0x0000000200037223 */ /* 0x000fe20000000003 */
[----:B01----:R-:W-:Y:S06]  /*0c70*/  @!P0 BRA `(.L_x_7) ;  /* 0x0000000000108947 */ /* 0x003fec0003800000 */
[----:B------:R-:W-:Y:S02]  /*0c80*/  MOV R0, R16 ;  /* 0x0000001000007202 */ /* 0x000fe40000000f00 */
[----:B------:R-:W-:-:S07]  /*0c90*/  MOV R2, 0xcb0 ;  /* 0x00000cb000027802 */ /* 0x000fce0000000f00 */
[----:B------:R-:W-:Y:S05]  /*0ca0*/  CALL.REL.NOINC `($__internal_0_$__cuda_sm3x_div_rn_noftz_f32_slowpath) ;  /* 0x0000001c00087944 */ /* 0x000fea0003c00000 */
[----:B------:R-:W-:-:S07]  /*0cb0*/  MOV R3, R0 ;  /* 0x0000000000037202 */ /* 0x000fce0000000f00 */
.L_x_7:
[----:B------:R-:W-:Y:S05]  /*0cc0*/  BSYNC.RECONVERGENT B2 ;  /* 0x0000000000027941 */ /* 0x000fea0003800200 */
.L_x_6:
[----:B------:R-:W-:Y:S01]  /*0cd0*/  FADD R12, R12, -R8 ;  /* 0x800000080c0c7221 */ /* 0x000fe20000000000 */
[----:B------:R-:W0:Y:S01]  /*0ce0*/  MUFU.RCP R0, R5 ;  /* 0x0000000500007308 */ /* 0x000e220000001000 */
[----:B------:R1:W-:Y:S01]  /*0cf0*/  STG.E desc[UR4][R14.64+0x200], R3 ;  /* 0x000200030e007986 */ /* 0x0003e2000c101904 */
[----:B------:R-:W-:Y:S01]  /*0d00*/  BSSY.RECONVERGENT B2, `(.L_x_8) ;  /* 0x0000011000027945 */ /* 0x000fe20003800200 */
[----:B------:R-:W-:-:S05]  /*0d10*/  FMUL R12, R12, 1.4426950216293334961 ;  /* 0x3fb8aa3b0c0c7820 */ /* 0x000fca0000400000 */
[----:B------:R-:W-:Y:S01]  /*0d20*/  FSETP.GEU.AND P0, PT, R12, -126, PT ;  /* 0xc2fc00000c00780b */ /* 0x000fe20003f0e000 */
[----:B0-----:R-:W-:-:S12]  /*0d30*/  FFMA R17, -R5, R0, 1 ;  /* 0x3f80000005117423 */ /* 0x001fd80000000100 */
[----:B------:R-:W-:Y:S01]  /*0d40*/  @!P0 FMUL R12, R12, 0.5 ;  /* 0x3f0000000c0c8820 */ /* 0x000fe20000400000 */
[----:B------:R-:W-:-:S03]  /*0d50*/  FFMA R0, R0, R17, R0 ;  /* 0x0000001100007223 */ /* 0x000fc60000000000 */
[----:B------:R-:W0:Y:S02]  /*0d60*/  MUFU.EX2 R2, R12 ;  /* 0x0000000c00027308 */ /* 0x000e240000000800 */
[----:B0-----:R-:W-:-:S06]  /*0d70*/  @!P0 FMUL R2, R2, R2 ;  /* 0x0000000202028220 */ /* 0x001fcc0000400000 */
        /* <DEDUP_REMOVED lines=9> */
.L_x_9:
[----:B------:R-:W-:Y:S05]  /*0e10*/  BSYNC.RECONVERGENT B2 ;  /* 0x0000000000027941 */ /* 0x000fea0003800200 */
.L_x_8:
        /* <DEDUP_REMOVED lines=20> */
.L_x_11:
[----:B------:R-:W-:Y:S05]  /*0f60*/  BSYNC.RECONVERGENT B2 ;  /* 0x0000000000027941 */ /* 0x000fea0003800200 */
.L_x_10:
        /* <DEDUP_REMOVED lines=20> */
.L_x_13:
[----:B------:R-:W-:Y:S05]  /*10b0*/  BSYNC.RECONVERGENT B2 ;  /* 0x0000000000027941 */ /* 0x000fea0003800200 */
.L_x_12:
        /* <DEDUP_REMOVED lines=20> */
.L_x_15:
[----:B------:R-:W-:Y:S05]  /*1200*/  BSYNC.RECONVERGENT B2 ;  /* 0x0000000000027941 */ /* 0x000fea0003800200 */
.L_x_14:
        /* <DEDUP_REMOVED lines=19> */
.L_x_17:
[----:B------:R-:W-:Y:S05]  /*1340*/  BSYNC.RECONVERGENT B2 ;  /* 0x0000000000027941 */ /* 0x000fea0003800200 */
.L_x_16:
[----:B------:R0:W-:Y:S01]  /*1350*/  STG.E desc[UR4][R14.64+0xc00], R0 ;  /* 0x000c00000e007986 */ /* 0x0001e2000c101904 */
[----:B------:R-:W-:Y:S05]  /*1360*/  @P2 EXIT ;  /* 0x000000000000294d */ /* 0x000fea0003800000 */
[----:B------:R-:W2:Y:S01]  /*1370*/  LDG.E.CONSTANT R7, desc[UR4][R6.64+0xe00] ;  /* 0x000e000406077981 */ /* 0x000ea2000c1e9900 */
[----:B0-----:R-:W0:Y:S01]  /*1380*/  MUFU.RCP R0, R5 ;  /* 0x0000000500007308 */ /* 0x001e220000001000 */
[----:B------:R-:W-:Y:S01]  /*1390*/  BSSY.RECONVERGENT B2, `(.L_x_18) ;  /* 0x0000011000027945 */ /* 0x000fe20003800200 */
[----:B0-----:R-:W-:-:S04]  /*13a0*/  FFMA R3, -R5, R0, 1 ;  /* 0x3f80000005037423 */ /* 0x001fc80000000100 */
[----:B------:R-:W-:Y:S01]  /*13b0*/  FFMA R0, R0, R3, R0 ;  /* 0x0000000300007223 */ /* 0x000fe20000000000 */
[----:B--2---:R-:W-:-:S04]  /*13c0*/  FADD R8, R7, -R8 ;  /* 0x8000000807087221 */ /* 0x004fc80000000000 */
[----:B------:R-:W-:-:S05]  /*13d0*/  FMUL R8, R8, 1.4426950216293334961 ;  /* 0x3fb8aa3b08087820 */ /* 0x000fca0000400000 */
[----:B------:R-:W-:-:S13]  /*13e0*/  FSETP.GEU.AND P0, PT, R8, -126, PT ;  /* 0xc2fc00000800780b */ /* 0x000fda0003f0e000 */
[----:B------:R-:W-:-:S04]  /*13f0*/  @!P0 FMUL R8, R8, 0.5 ;  /* 0x3f00000008088820 */ /* 0x000fc80000400000 */
[----:B------:R-:W0:Y:S02]  /*1400*/  MUFU.EX2 R2, R8 ;  /* 0x0000000800027308 */ /* 0x000e240000000800 */
[----:B0-----:R-:W-:-:S06]  /*1410*/  @!P0 FMUL R2, R2, R2 ;  /* 0x0000000202028220 */ /* 0x001fcc0000400000 */
[----:B------:R-:W0:Y:S01]  /*1420*/  FCHK P0, R2, R5 ;  /* 0x0000000502007302 */ /* 0x000e220000000000 */
[----:B------:R-:W-:-:S04]  /*1430*/  FFMA R3, R0, R2, RZ ;  /* 0x0000000200037223 */ /* 0x000fc800000000ff */
[----:B------:R-:W-:-:S04]  /*1440*/  FFMA R4, -R5, R3, R2 ;  /* 0x0000000305047223 */ /* 0x000fc80000000102 */
[----:B------:R-:W-:Y:S01]  /*1450*/  FFMA R0, R0, R4, R3 ;  /* 0x0000000400007223 */ /* 0x000fe20000000003 */
[----:B0-----:R-:W-:Y:S06]  /*1460*/  @!P0 BRA `(.L_x_19) ;  /* 0x00000000000c8947 */ /* 0x001fec0003800000 */
[----:B------:R-:W-:Y:S02]  /*1470*/  MOV R0, R2 ;  /* 0x0000000200007202 */ /* 0x000fe40000000f00 */
[----:B------:R-:W-:-:S07]  /*1480*/  MOV R2, 0x14a0 ;  /* 0x000014a000027802 */ /* 0x000fce0000000f00 */
[----:B------:R-:W-:Y:S05]  /*1490*/  CALL.REL.NOINC `($__internal_0_$__cuda_sm3x_div_rn_noftz_f32_slowpath) ;  /* 0x00000014000c7944 */ /* 0x000fea0003c00000 */
.L_x_19:
[----:B------:R-:W-:Y:S05]  /*14a0*/  BSYNC.RECONVERGENT B2 ;  /* 0x0000000000027941 */ /* 0x000fea0003800200 */
.L_x_18:
[----:B------:R-:W-:Y:S01]  /*14b0*/  STG.E desc[UR4][R14.64+0xe00], R0 ;  /* 0x000e00000e007986 */ /* 0x000fe2000c101904 */
[----:B------:R-:W-:Y:S05]  /*14c0*/  EXIT ;  /* 0x000000000000794d */ /* 0x000fea0003800000 */
.L_x_3:
[----:B------:R-:W-:-:S07]  /*14d0*/  IADD3 R3, PT, PT, R3, -0x80, RZ ;  /* 0xffffff8003037810 */ /* 0x000fce0007ffe0ff */
.L_x_2:
[----:B------:R-:W0:Y:S01]  /*14e0*/  S2R R0, SR_TID.X ;  /* 0x0000000000007919 */ /* 0x000e220000002100 */
[----:B------:R-:W1:Y:S01]  /*14f0*/  LDC.64 R14, c[0x0][0x398] ;  /* 0x0000e600ff0e7b82 */ /* 0x000e620000000a00 */
[----:B0-----:R-:W-:-:S04]  /*1500*/  IMAD R12, R3, 0x3e8, R0 ;  /* 0x000003e8030c7824 */ /* 0x001fc800078e0200 */
[----:B-1----:R-:W-:Y:S01]  /*1510*/  IMAD.WIDE R14, R12, 0x4, R14 ;  /* 0x000000040c0e7825 */ /* 0x002fe200078e020e */
        /* <DEDUP_REMOVED lines=163> */
.L_x_21:
[----:B------:R-:W-:Y:S05]  /*1f50*/  BSYNC.RECONVERGENT B2 ;  /* 0x0000000000027941 */ /* 0x000fea0003800200 */
.L_x_20:
[----:B------:R-:W-:Y:S01]  /*1f60*/  FADD R13, R13, -R6 ;  /* 0x800000060d0d7221 */ /* 0x000fe20000000000 */
[----:B------:R-:W0:Y:S01]  /*1f70*/  LDC.64 R2, c[0x0][0x390] ;  /* 0x0000e400ff027b82 */ /* 0x000e220000000a00 */
[----:B------:R-:W1:Y:S01]  /*1f80*/  MUFU.RCP R0, R5 ;  /* 0x0000000500007308 */ /* 0x000e620000001000 */
[----:B------:R-:W-:Y:S01]  /*1f90*/  BSSY.RECONVERGENT B2, `(.L_x_22) ;  /* 0x0000013000027945 */ /* 0x000fe20003800200 */
[----:B------:R-:W-:-:S05]  /*1fa0*/  FMUL R4, R13, 1.4426950216293334961 ;  /* 0x3fb8aa3b0d047820 */ /* 0x000fca0000400000 */
[----:B------:R-:W-:-:S13]  /*1fb0*/  FSETP.GEU.AND P0, PT, R4, -126, PT ;  /* 0xc2fc00000400780b */ /* 0x000fda0003f0e000 */
[----:B------:R-:W-:Y:S01]  /*1fc0*/  @!P0 FMUL R4, R4, 0.5 ;  /* 0x3f00000004048820 */ /* 0x000fe20000400000 */
[----:B0-----:R-:W-:-:S03]  /*1fd0*/  IMAD.WIDE R12, R12, 0x4, R2 ;  /* 0x000000040c0c7825 */ /* 0x001fc600078e0202 */
        /* <DEDUP_REMOVED lines=14> */
.L_x_23:
[----:B------:R-:W-:Y:S05]  /*20c0*/  BSYNC.RECONVERGENT B2 ;  /* 0x0000000000027941 */ /* 0x000fea0003800200 */
.L_x_22:
        /* <DEDUP_REMOVED lines=20> */
.L_x_25:
[----:B------:R-:W-:Y:S05]  /*2210*/  BSYNC.RECONVERGENT B2 ;  /* 0x0000000000027941 */ /* 0x000fea0003800200 */
.L_x_24:
        /* <DEDUP_REMOVED lines=20> */
.L_x_27:
[----:B------:R-:W-:Y:S05]  /*2360*/  BSYNC.RECONVERGENT B2 ;  /* 0x0000000000027941 */ /* 0x000fea0003800200 */
.L_x_26:
        /* <DEDUP_REMOVED lines=20> */
.L_x_29:
[----:B------:R-:W-:Y:S05]  /*24b0*/  BSYNC.RECONVERGENT B2 ;  /* 0x0000000000027941 */ /* 0x000fea0003800200 */
.L_x_28:
        /* <DEDUP_REMOVED lines=20> */
.L_x_31:
[----:B------:R-:W-:Y:S05]  /*2600*/  BSYNC.RECONVERGENT B2 ;  /* 0x0000000000027941 */ /* 0x000fea0003800200 */
.L_x_30:
        /* <DEDUP_REMOVED lines=19> */
.L_x_33:
[----:B------:R-:W-:Y:S05]  /*2740*/  BSYNC.RECONVERGENT B2 ;  /* 0x0000000000027941 */ /* 0x000fea0003800200 */
.L_x_32:
        /* <DEDUP_REMOVED lines=21> */
.L_x_35:
[----:B------:R-:W-:Y:S05]  /*28a0*/  BSYNC.RECONVERGENT B2 ;  /* 0x0000000000027941 */ /* 0x000fea0003800200 */
.L_x_34:
[----:B------:R-:W-:Y:S01]  /*28b0*/  STG.E desc[UR4][R12.64+0xe00], R0 ;  /* 0x000e00000c007986 */ /* 0x000fe2000c101904 */
[----:B------:R-:W-:Y:S05]  /*28c0*/  EXIT ;  /* 0x000000000000794d */ /* 0x000fea0003800000 */
        .weak           $__internal_0_$__cuda_sm3x_div_rn_noftz_f32_slowpath
        .type           $__internal_0_$__cuda_sm3x_div_rn_noftz_f32_slowpath,@function
        .size           $__internal_0_$__cuda_sm3x_div_rn_noftz_f32_slowpath,(.L_x_48 - $__internal_0_$__cuda_sm3x_div_rn_noftz_f32_slowpath)
$__internal_0_$__cuda_sm3x_div_rn_noftz_f32_slowpath:
[----:B------:R-:W-:Y:S01]  /*28d0*/  SHF.R.U32.HI R3, RZ, 0x17, R5 ;  /* 0x00000017ff037819 */ /* 0x000fe20000011605 */
[----:B------:R-:W-:Y:S01]  /*28e0*/  BSSY.RECONVERGENT B0, `(.L_x_36) ;  /* 0x0000063000007945 */ /* 0x000fe20003800200 */
[----:B------:R-:W-:Y:S02]  /*28f0*/  SHF.R.U32.HI R16, RZ, 0x17, R0 ;  /* 0x00000017ff107819 */ /* 0x000fe40000011600 */
[----:B------:R-:W-:Y:S02]  /*2900*/  LOP3.LUT R3, R3, 0xff, RZ, 0xc0, !PT ;  /* 0x000000ff03037812 */ /* 0x000fe400078ec0ff */
[----:B------:R-:W-:Y:S02]  /*2910*/  LOP3.LUT R16, R16, 0xff, RZ, 0xc0, !PT ;  /* 0x000000ff10107812 */ /* 0x000fe400078ec0ff */
[----:B------:R-:W-:Y:S02]  /*2920*/  IADD3 R17, PT, PT, R3, -0x1, RZ ;  /* 0xffffffff03117810 */ /* 0x000fe40007ffe0ff */
[----:B------:R-:W-:-:S02]  /*2930*/  IADD3 R18, PT, PT, R16, -0x1, RZ ;  /* 0xffffffff10127810 */ /* 0x000fc40007ffe0ff */
[----:B------:R-:W-:Y:S02]  /*2940*/  ISETP.GT.U32.AND P0, PT, R17, 0xfd, PT ;  /* 0x000000fd1100780c */ /* 0x000fe40003f04070 */
[----:B------:R-:W-:Y:S02]  /*2950*/  MOV R19, R5 ;  /* 0x0000000500137202 */ /* 0x000fe40000000f00 */
[----:B------:R-:W-:-:S13]  /*2960*/  ISETP.GT.U32.OR P0, PT, R18, 0xfd, P0 ;  /* 0x000000fd1200780c */ /* 0x000fda0000704470 */
[----:B------:R-:W-:Y:S01]  /*2970*/  @!P0 MOV R4, RZ ;  /* 0x000000ff00048202 */ /* 0x000fe20000000f00 */
[----:B------:R-:W-:Y:S06]  /*2980*/  @!P0 BRA `(.L_x_37) ;  /* 0x00000000005c8947 */ /* 0x000fec0003800000 */
[----:B------:R-:W-:Y:S02]  /*2990*/  FSETP.GTU.FTZ.AND P0, PT, |R0|, +INF , PT ;  /* 0x7f8000000000780b */ /* 0x000fe40003f1c200 */
[----:B------:R-:W-:-:S04]  /*29a0*/  FSETP.GTU.FTZ.AND P1, PT, |R5|, +INF , PT ;  /* 0x7f8000000500780b */ /* 0x000fc80003f3c200 */
[----:B------:R-:W-:-:S13]  /*29b0*/  PLOP3.LUT P0, PT, P0, P1, PT, 0xf8, 0x8f ;  /* 0x00000000008f781c */ /* 0x000fda0000703f70 */
[----:B------:R-:W-:Y:S05]  /*29c0*/  @P0 BRA `(.L_x_38) ;  /* 0x00000004004c0947 */ /* 0x000fea0003800000 */
[----:B------:R-:W-:-:S13]  /*29d0*/  LOP3.LUT P0, RZ, R19, 0x7fffffff, R0, 0xc8, !PT ;  /* 0x7fffffff13ff7812 */ /* 0x000fda000780c800 */
[----:B------:R-:W-:Y:S05]  /*29e0*/  @!P0 BRA `(.L_x_39) ;  /* 0x00000004003c8947 */ /* 0x000fea0003800000 */
[C---:B------:R-:W-:Y:S02]  /*29f0*/  FSETP.NEU.FTZ.AND P1, PT, |R0|.reuse, +INF , PT ;  /* 0x7f8000000000780b */ /* 0x040fe40003f3d200 */
[----:B------:R-:W-:Y:S02]  /*2a00*/  FSETP.NEU.FTZ.AND P3, PT, |R5|, +INF , PT ;  /* 0x7f8000000500780b */ /* 0x000fe40003f7d200 */
[----:B------:R-:W-:-:S11]  /*2a10*/  FSETP.NEU.FTZ.AND P0, PT, |R0|, +INF , PT ;  /* 0x7f8000000000780b */ /* 0x000fd60003f1d200 */
[----:B------:R-:W-:Y:S05]  /*2a20*/  @!P3 BRA !P1, `(.L_x_39) ;  /* 0x00000004002cb947 */ /* 0x000fea0004800000 */
[----:B------:R-:W-:-:S04]  /*2a30*/  LOP3.LUT P1, RZ, R0, 0x7fffffff, RZ, 0xc0, !PT ;  /* 0x7fffffff00ff7812 */ /* 0x000fc8000782c0ff */
[----:B------:R-:W-:-:S13]  /*2a40*/  PLOP3.LUT P1, PT, P3, P1, PT, 0x2f, 0xf2 ;  /* 0x0000000000f2781c */ /* 0x000fda0001f22577 */
[----:B------:R-:W-:Y:S05]  /*2a50*/  @P1 BRA `(.L_x_40) ;  /* 0x0000000400181947 */ /* 0x000fea0003800000 */
[----:B------:R-:W-:-:S04]  /*2a60*/  LOP3.LUT P1, RZ, R19, 0x7fffffff, RZ, 0xc0, !PT ;  /* 0x7fffffff13ff7812 */ /* 0x000fc8000782c0ff */
[----:B------:R-:W-:-:S13]  /*2a70*/  PLOP3.LUT P0, PT, P0, P1, PT, 0x2f, 0xf2 ;  /* 0x0000000000f2781c */ /* 0x000fda0000702577 */
[----:B------:R-:W-:Y:S05]  /*2a80*/  @P0 BRA `(.L_x_41) ;  /* 0x0000000400000947 */ /* 0x000fea0003800000 */
[----:B------:R-:W-:Y:S02]  /*2a90*/  ISETP.GE.AND P0, PT, R18, RZ, PT ;  /* 0x000000ff1200720c */ /* 0x000fe40003f06270 */
[----:B------:R-:W-:-:S11]  /*2aa0*/  ISETP.GE.AND P1, PT, R17, RZ, PT ;  /* 0x000000ff1100720c */ /* 0x000fd60003f26270 */
[----:B------:R-:W-:Y:S01]  /*2ab0*/  @P0 MOV R4, RZ ;  /* 0x000000ff00040202 */ /* 0x000fe20000000f00 */
[----:B------:R-:W-:Y:S01]  /*2ac0*/  @!P0 FFMA R0, R0, 1.84467440737095516160e+19, RZ ;  /* 0x5f80000000008823 */ /* 0x000fe200000000ff */
[----:B------:R-:W-:Y:S01]  /*2ad0*/  @!P0 MOV R4, 0xffffffc0 ;  /* 0xffffffc000048802 */ /* 0x000fe20000000f00 */
[----:B------:R-:W-:-:S03]  /*2ae0*/  @!P1 FFMA R19, R5, 1.84467440737095516160e+19, RZ ;  /* 0x5f80000005139823 */ /* 0x000fc600000000ff */
[----:B------:R-:W-:-:S07]  /*2af0*/  @!P1 IADD3 R4, PT, PT, R4, 0x40, RZ ;  /* 0x0000004004049810 */ /* 0x000fce0007ffe0ff */
.L_x_37:
[----:B------:R-:W-:Y:S01]  /*2b00*/  LEA R18, R3, 0xc0800000, 0x17 ;  /* 0xc080000003127811 */ /* 0x000fe200078eb8ff */
[----:B------:R-:W-:Y:S01]  /*2b10*/  BSSY.RECONVERGENT B1, `(.L_x_42) ;  /* 0x0000036000017945 */ /* 0x000fe20003800200 */
[----:B------:R-:W-:Y:S02]  /*2b20*/  IADD3 R16, PT, PT, R16, -0x7f, RZ ;  /* 0xffffff8110107810 */ /* 0x000fe40007ffe0ff */
[----:B------:R-:W-:-:S03]  /*2b30*/  IADD3 R21, PT, PT, -R18, R19, RZ ;  /* 0x0000001312157210 */ /* 0x000fc60007ffe1ff */
[C---:B------:R-:W-:Y:S01]  /*2b40*/  IMAD R0, R16.reuse, -0x800000, R0 ;  /* 0xff80000010007824 */ /* 0x040fe200078e0200 */
[----:B------:R0:W1:Y:S01]  /*2b50*/  MUFU.RCP R18, R21 ;  /* 0x0000001500127308 */ /* 0x0000620000001000 */
[----:B------:R-:W-:Y:S01]  /*2b60*/  FADD.FTZ R17, -R21, -RZ ;  /* 0x800000ff15117221 */ /* 0x000fe20000010100 */
[----:B0-----:R-:W-:-:S04]  /*2b70*/  IADD3 R21, PT, PT, R16, 0x7f, -R3 ;  /* 0x0000007f10157810 */ /* 0x001fc80007ffe803 */
[----:B------:R-:W-:Y:S01]  /*2b80*/  IADD3 R21, PT, PT, R21, R4, RZ ;  /* 0x0000000415157210 */ /* 0x000fe20007ffe0ff */
[----:B-1----:R-:W-:-:S04]  /*2b90*/  FFMA R19, R18, R17, 1 ;  /* 0x3f80000012137423 */ /* 0x002fc80000000011 */
[----:B------:R-:W-:-:S04]  /*2ba0*/  FFMA R19, R18, R19, R18 ;  /* 0x0000001312137223 */ /* 0x000fc80000000012 */
[----:B------:R-:W-:-:S04]  /*2bb0*/  FFMA R18, R0, R19, RZ ;  /* 0x0000001300127223 */ /* 0x000fc800000000ff */
[----:B------:R-:W-:-:S04]  /*2bc0*/  FFMA R20, R17, R18, R0 ;  /* 0x0000001211147223 */ /* 0x000fc80000000000 */
[----:B------:R-:W-:-:S04]  /*2bd0*/  FFMA R20, R19, R20, R18 ;  /* 0x0000001413147223 */ /* 0x000fc80000000012 */
[----:B------:R-:W-:-:S04]  /*2be0*/  FFMA R17, R17, R20, R0 ;  /* 0x0000001411117223 */ /* 0x000fc80000000000 */
[----:B------:R-:W-:-:S05]  /*2bf0*/  FFMA R0, R19, R17, R20 ;  /* 0x0000001113007223 */ /* 0x000fca0000000014 */
[----:B------:R-:W-:-:S04]  /*2c00*/  SHF.R.U32.HI R3, RZ, 0x17, R0 ;  /* 0x00000017ff037819 */ /* 0x000fc80000011600 */
[----:B------:R-:W-:-:S04]  /*2c10*/  LOP3.LUT R4, R3, 0xff, RZ, 0xc0, !PT ;  /* 0x000000ff03047812 */ /* 0x000fc800078ec0ff */
[----:B------:R-:W-:-:S04]  /*2c20*/  IADD3 R3, PT, PT, R4, R21, RZ ;  /* 0x0000001504037210 */ /* 0x000fc80007ffe0ff */
[----:B------:R-:W-:-:S04]  /*2c30*/  IADD3 R4, PT, PT, R3, -0x1, RZ ;  /* 0xffffffff03047810 */ /* 0x000fc80007ffe0ff */
[----:B------:R-:W-:-:S13]  /*2c40*/  ISETP.GE.U32.AND P0, PT, R4, 0xfe, PT ;  /* 0x000000fe0400780c */ /* 0x000fda0003f06070 */
[----:B------:R-:W-:Y:S05]  /*2c50*/  @!P0 BRA `(.L_x_43) ;  /* 0x0000000000808947 */ /* 0x000fea0003800000 */
[----:B------:R-:W-:-:S13]  /*2c60*/  ISETP.GT.AND P0, PT, R3, 0xfe, PT ;  /* 0x000000fe0300780c */ /* 0x000fda0003f04270 */
[----:B------:R-:W-:Y:S05]  /*2c70*/  @P0 BRA `(.L_x_44) ;  /* 0x00000000006c0947 */ /* 0x000fea0003800000 */
[----:B------:R-:W-:-:S13]  /*2c80*/  ISETP.GE.AND P0, PT, R3, 0x1, PT ;  /* 0x000000010300780c */ /* 0x000fda0003f06270 */
[----:B------:R-:W-:Y:S05]  /*2c90*/  @P0 BRA `(.L_x_45) ;  /* 0x0000000000740947 */ /* 0x000fea0003800000 */
[----:B------:R-:W-:Y:S02]  /*2ca0*/  ISETP.GE.AND P0, PT, R3, -0x18, PT ;  /* 0xffffffe80300780c */ /* 0x000fe40003f06270 */
[----:B------:R-:W-:-:S11]  /*2cb0*/  LOP3.LUT R0, R0, 0x80000000, RZ, 0xc0, !PT ;  /* 0x8000000000007812 */ /* 0x000fd600078ec0ff */
[----:B------:R-:W-:Y:S05]  /*2cc0*/  @!P0 BRA `(.L_x_45) ;  /* 0x0000000000688947 */ /* 0x000fea0003800000 */
[CCC-:B------:R-:W-:Y:S01]  /*2cd0*/  FFMA.RZ R4, R19.reuse, R17.reuse, R20.reuse ;  /* 0x0000001113047223 */ /* 0x1c0fe2000000c014 */
[CCC-:B------:R-:W-:Y:S01]  /*2ce0*/  FFMA.RP R16, R19.reuse, R17.reuse, R20.reuse ;  /* 0x0000001113107223 */ /* 0x1c0fe20000008014 */
[----:B------:R-:W-:Y:S01]  /*2cf0*/  FFMA.RM R19, R19, R17, R20 ;  /* 0x0000001113137223 */ /* 0x000fe20000004014 */
[C---:B------:R-:W-:Y:S02]  /*2d00*/  IADD3 R17, PT, PT, R3.reuse, 0x20, RZ ;  /* 0x0000002003117810 */ /* 0x040fe40007ffe0ff */
[----:B------:R-:W-:Y:S02]  /*2d10*/  LOP3.LUT R4, R4, 0x7fffff, RZ, 0xc0, !PT ;  /* 0x007fffff04047812 */ /* 0x000fe400078ec0ff */
[C---:B------:R-:W-:Y:S02]  /*2d20*/  ISETP.NE.AND P3, PT, R3.reuse, RZ, PT ;  /* 0x000000ff0300720c */ /* 0x040fe40003f65270 */
[----:B------:R-:W-:Y:S02]  /*2d30*/  LOP3.LUT R4, R4, 0x800000, RZ, 0xfc, !PT ;  /* 0x0080000004047812 */ /* 0x000fe400078efcff */
[----:B------:R-:W-:-:S02]  /*2d40*/  ISETP.NE.AND P1, PT, R3, RZ, PT ;  /* 0x000000ff0300720c */ /* 0x000fc40003f25270 */
[----:B------:R-:W-:Y:S02]  /*2d50*/  IADD3 R3, PT, PT, -R3, RZ, RZ ;  /* 0x000000ff03037210 */ /* 0x000fe40007ffe1ff */
[----:B------:R-:W-:Y:S02]  /*2d60*/  SHF.L.U32 R17, R4, R17, RZ ;  /* 0x0000001104117219 */ /* 0x000fe400000006ff */
[----:B------:R-:W-:Y:S02]  /*2d70*/  FSETP.NEU.FTZ.AND P0, PT, R16, R19, PT ;  /* 0x000000131000720b */ /* 0x000fe40003f1d000 */
[----:B------:R-:W-:Y:S02]  /*2d80*/  SEL R3, R3, RZ, P3 ;  /* 0x000000ff03037207 */ /* 0x000fe40001800000 */
[----:B------:R-:W-:Y:S02]  /*2d90*/  ISETP.NE.AND P1, PT, R17, RZ, P1 ;  /* 0x000000ff1100720c */ /* 0x000fe40000f25270 */
[----:B------:R-:W-:-:S02]  /*2da0*/  SHF.R.U32.HI R16, RZ, R3, R4 ;  /* 0x00000003ff107219 */ /* 0x000fc40000011604 */
[----:B------:R-:W-:Y:S02]  /*2db0*/  PLOP3.LUT P0, PT, P0, P1, PT, 0xf8, 0x8f ;  /* 0x00000000008f781c */ /* 0x000fe40000703f70 */
[----:B------:R-:W-:Y:S02]  /*2dc0*/  SHF.R.U32.HI R4, RZ, 0x1, R16 ;  /* 0x00000001ff047819 */ /* 0x000fe40000011610 */
[----:B------:R-:W-:-:S04]  /*2dd0*/  SEL R3, RZ, 0x1, !P0 ;  /* 0x00000001ff037807 */ /* 0x000fc80004000000 */
[----:B------:R-:W-:-:S04]  /*2de0*/  LOP3.LUT R3, R3, 0x1, R4, 0xf8, !PT ;  /* 0x0000000103037812 */ /* 0x000fc800078ef804 */
[----:B------:R-:W-:-:S04]  /*2df0*/  LOP3.LUT R3, R3, R16, RZ, 0xc0, !PT ;  /* 0x0000001003037212 */ /* 0x000fc800078ec0ff */
[----:B------:R-:W-:-:S04]  /*2e00*/  IADD3 R3, PT, PT, R4, R3, RZ ;  /* 0x0000000304037210 */ /* 0x000fc80007ffe0ff */
[----:B------:R-:W-:Y:S01]  /*2e10*/  LOP3.LUT R0, R3, R0, RZ, 0xfc, !PT ;  /* 0x0000000003007212 */ /* 0x000fe200078efcff */
[----:B------:R-:W-:Y:S06]  /*2e20*/  BRA `(.L_x_45) ;  /* 0x0000000000107947 */ /* 0x000fec0003800000 */
.L_x_44:
[----:B------:R-:W-:-:S04]  /*2e30*/  LOP3.LUT R0, R0, 0x80000000, RZ, 0xc0, !PT ;  /* 0x8000000000007812 */ /* 0x000fc800078ec0ff */
[----:B------:R-:W-:Y:S01]  /*2e40*/  LOP3.LUT R0, R0, 0x7f800000, RZ, 0xfc, !PT ;  /* 0x7f80000000007812 */ /* 0x000fe200078efcff */
[----:B------:R-:W-:Y:S06]  /*2e50*/  BRA `(.L_x_45) ;  /* 0x0000000000047947 */ /* 0x000fec0003800000 */
.L_x_43:
[----:B------:R-:W-:-:S07]  /*2e60*/  LEA R0, R21, R0, 0x17 ;  /* 0x0000000015007211 */ /* 0x000fce00078eb8ff */
.L_x_45:
[----:B------:R-:W-:Y:S05]  /*2e70*/  BSYNC.RECONVERGENT B1 ;  /* 0x0000000000017941 */ /* 0x000fea0003800200 */
.L_x_42:
[----:B------:R-:W-:Y:S05]  /*2e80*/  BRA `(.L_x_46) ;  /* 0x0000000000207947 */ /* 0x000fea0003800000 */
.L_x_41:
[----:B------:R-:W-:-:S04]  /*2e90*/  LOP3.LUT R0, R19, 0x80000000, R0, 0x48, !PT ;  /* 0x8000000013007812 */ /* 0x000fc800078e4800 */
[----:B------:R-:W-:Y:S01]  /*2ea0*/  LOP3.LUT R0, R0, 0x7f800000, RZ, 0xfc, !PT ;  /* 0x7f80000000007812 */ /* 0x000fe200078efcff */
[----:B------:R-:W-:Y:S06]  /*2eb0*/  BRA `(.L_x_46) ;  /* 0x0000000000147947 */ /* 0x000fec0003800000 */
.L_x_40:
[----:B------:R-:W-:Y:S01]  /*2ec0*/  LOP3.LUT R0, R19, 0x80000000, R0, 0x48, !PT ;  /* 0x8000000013007812 */ /* 0x000fe200078e4800 */
[----:B------:R-:W-:Y:S06]  /*2ed0*/  BRA `(.L_x_46) ;  /* 0x00000000000c7947 */ /* 0x000fec0003800000 */
.L_x_39:
[----:B------:R-:W0:Y:S01]  /*2ee0*/  MUFU.RSQ R0, -QNAN ;  /* 0xffc0000000007908 */ /* 0x000e220000001400 */
[----:B------:R-:W-:Y:S05]  /*2ef0*/  BRA `(.L_x_46) ;  /* 0x0000000000047947 */ /* 0x000fea0003800000 */
.L_x_38:
[----:B------:R-:W-:-:S07]  /*2f00*/  FADD.FTZ R0, R0, R5 ;  /* 0x0000000500007221 */ /* 0x000fce0000010000 */
.L_x_46:
[----:B------:R-:W-:Y:S05]  /*2f10*/  BSYNC.RECONVERGENT B0 ;  /* 0x0000000000007941 */ /* 0x000fea0003800200 */
.L_x_36:
[----:B------:R-:W-:-:S04]  /*2f20*/  HFMA2 R3, -RZ, RZ, 0, 0 ;  /* 0x00000000ff037431 */ /* 0x000fc800000001ff */
[----:B0-----:R-:W-:Y:S05]  /*2f30*/  RET.REL.NODEC R2 `(softmax_shared_1036_softmax_shared_1036_copy_fused_kernel_bfuse_idx_0) ;  /* 0xffffffd002307950 */ /* 0x001fea0003c3ffff */
.L_x_47:
[----:B------:R-:W-:-:S00]  /*2f40*/  BRA `(.L_x_47) ;  /* 0xfffffffc00fc7947 */ /* 0x000fc0000383ffff */
[----:B------:R-:W-:-:S00]  /*2f50*/  NOP ;  /* 0x0000000000007918 */ /* 0x000fc00000000000 */
        /* <DEDUP_REMOVED lines=10> */
.L_x_48:


//--------------------- .nv.shared.softmax_shared_1036_softmax_shared_1036_copy_fused_kernel_bfuse_idx_0 --------------------------
	.section	.nv.shared.softmax_shared_1036_softmax_shared_1036_copy_fused_kernel_bfuse_idx_0,"aw",@nobits
	.sectionflags	@""
	.align	4
.nv.shared.softmax_shared_1036_softmax_shared_1036_copy_fused_kernel_bfuse_idx_0:
	.zero		3120


//--------------------- .nv.shared.reserved.0     --------------------------
	.section	.nv.shared.reserved.0,"aw",@nobits
	.weak		__nv_reservedSMEM_offset_0_alias
	.size		__nv_reservedSMEM_offset_0_alias, 0, 64
	.other		__nv_reservedSMEM_offset_0_alias,@"STO_CUDA_RESERVED_SHARED STV_DEFAULT"
__nv_reservedSMEM_offset_0_alias:
	.zero		0
	.zero		64


//--------------------- .nv.constant0.softmax_shared_1036_softmax_shared_1036_copy_fused_kernel_bfuse_idx_0 --------------------------
	.section	.nv.constant0.softmax_shared_1036_softmax_shared_1036_copy_fused_kernel_bfuse_idx_0,"a",@progbits
	.sectionflags	@""
	.align	4
.nv.constant0.softmax_shared_1036_softmax_shared_1036_copy_fused_kernel_bfuse_idx_0:
	.zero		928


//--------------------- SYMBOLS --------------------------

	.type		.nv.reservedSmem.offset0,@object
	.size		.nv.reservedSmem.offset0,0x4
	.type		.nv.reservedSmem.cap,@object
	.size		.nv.reservedSmem.cap,0x4
